//
// Generated by NVIDIA NVVM Compiler
//
// Compiler Build ID: CL-36424714
// Cuda compilation tools, release 13.0, V13.0.88
// Based on NVVM 20.0.0
//

.version 9.0
.target sm_100
.address_size 64

	// .globl	_Z14transposeNaivePdS_i
// _ZZ17transposeImprovedPdS_iE4tile has been demoted

.visible .entry _Z14transposeNaivePdS_i(
	.param .u64 .ptr .align 1 _Z14transposeNaivePdS_i_param_0,
	.param .u64 .ptr .align 1 _Z14transposeNaivePdS_i_param_1,
	.param .u32 _Z14transposeNaivePdS_i_param_2
)
{
	.reg .pred 	%p<5>;
	.reg .b32 	%r<90>;
	.reg .b64 	%rd<23>;
	.reg .b64 	%fd<6>;

	ld.param.u64 	%rd3, [_Z14transposeNaivePdS_i_param_0];
	ld.param.u64 	%rd4, [_Z14transposeNaivePdS_i_param_1];
	ld.param.u32 	%r42, [_Z14transposeNaivePdS_i_param_2];
	cvta.to.global.u64 	%rd1, %rd3;
	cvta.to.global.u64 	%rd2, %rd4;
	mov.u32 	%r44, %ctaid.x;
	shl.b32 	%r1, %r44, 5;
	mov.u32 	%r2, %tid.x;
	add.s32 	%r45, %r1, %r2;
	mov.u32 	%r46, %ctaid.y;
	shl.b32 	%r3, %r46, 5;
	mov.u32 	%r4, %tid.y;
	mov.u32 	%r5, %nctaid.x;
	mul.lo.s32 	%r47, %r5, %r45;
	shl.b32 	%r6, %r47, 5;
	max.s32 	%r48, %r42, 32;
	add.s32 	%r49, %r48, -1;
	div.u32 	%r50, %r49, %r42;
	add.s32 	%r7, %r50, 1;
	and.b32  	%r8, %r7, 3;
	setp.lt.u32 	%p1, %r50, 3;
	mov.b32 	%r86, 0;
	@%p1 bra 	$L__BB0_3;
	add.s32 	%r52, %r3, %r4;
	and.b32  	%r53, %r7, -4;
	shl.b32 	%r9, %r42, 2;
	add.s32 	%r54, %r4, %r42;
	add.s32 	%r55, %r54, %r3;
	mul.lo.s32 	%r56, %r5, %r55;
	shl.b32 	%r57, %r56, 5;
	add.s32 	%r58, %r2, %r57;
	add.s32 	%r84, %r58, %r1;
	mul.lo.s32 	%r59, %r5, %r42;
	shl.b32 	%r11, %r59, 7;
	shl.b32 	%r60, %r42, 1;
	add.s32 	%r61, %r52, %r60;
	mul.lo.s32 	%r62, %r5, %r61;
	shl.b32 	%r63, %r62, 5;
	add.s32 	%r64, %r2, %r63;
	add.s32 	%r83, %r64, %r1;
	mad.lo.s32 	%r65, %r42, 3, %r52;
	mul.lo.s32 	%r66, %r5, %r65;
	shl.b32 	%r67, %r66, 5;
	add.s32 	%r68, %r2, %r67;
	add.s32 	%r82, %r68, %r1;
	add.s32 	%r69, %r4, %r6;
	add.s32 	%r81, %r69, %r3;
	mul.lo.s32 	%r70, %r5, %r52;
	shl.b32 	%r71, %r70, 5;
	add.s32 	%r72, %r2, %r71;
	add.s32 	%r80, %r72, %r1;
	neg.s32 	%r79, %r53;
	mov.b32 	%r86, 0;
	mul.wide.s32 	%rd11, %r42, 8;
$L__BB0_2:
	mul.wide.s32 	%rd5, %r80, 8;
	add.s64 	%rd6, %rd2, %rd5;
	ld.global.f64 	%fd1, [%rd6];
	mul.wide.s32 	%rd7, %r81, 8;
	add.s64 	%rd8, %rd1, %rd7;
	st.global.f64 	[%rd8], %fd1;
	mul.wide.s32 	%rd9, %r84, 8;
	add.s64 	%rd10, %rd2, %rd9;
	ld.global.f64 	%fd2, [%rd10];
	add.s64 	%rd12, %rd8, %rd11;
	st.global.f64 	[%rd12], %fd2;
	mul.wide.s32 	%rd13, %r83, 8;
	add.s64 	%rd14, %rd2, %rd13;
	ld.global.f64 	%fd3, [%rd14];
	add.s64 	%rd15, %rd12, %rd11;
	st.global.f64 	[%rd15], %fd3;
	mul.wide.s32 	%rd16, %r82, 8;
	add.s64 	%rd17, %rd2, %rd16;
	ld.global.f64 	%fd4, [%rd17];
	add.s64 	%rd18, %rd15, %rd11;
	st.global.f64 	[%rd18], %fd4;
	add.s32 	%r86, %r86, %r9;
	add.s32 	%r84, %r84, %r11;
	add.s32 	%r83, %r83, %r11;
	add.s32 	%r82, %r82, %r11;
	add.s32 	%r81, %r81, %r9;
	add.s32 	%r80, %r80, %r11;
	add.s32 	%r79, %r79, 4;
	setp.ne.s32 	%p2, %r79, 0;
	@%p2 bra 	$L__BB0_2;
$L__BB0_3:
	setp.eq.s32 	%p3, %r8, 0;
	@%p3 bra 	$L__BB0_6;
	add.s32 	%r73, %r4, %r86;
	add.s32 	%r74, %r73, %r3;
	add.s32 	%r89, %r74, %r6;
	mul.lo.s32 	%r75, %r5, %r74;
	shl.b32 	%r76, %r75, 5;
	add.s32 	%r77, %r2, %r76;
	add.s32 	%r88, %r77, %r1;
	mul.lo.s32 	%r78, %r5, %r42;
	shl.b32 	%r34, %r78, 5;
	neg.s32 	%r87, %r8;
$L__BB0_5:
	.pragma "nounroll";
	mul.wide.s32 	%rd19, %r89, 8;
	add.s64 	%rd20, %rd1, %rd19;
	mul.wide.s32 	%rd21, %r88, 8;
	add.s64 	%rd22, %rd2, %rd21;
	ld.global.f64 	%fd5, [%rd22];
	st.global.f64 	[%rd20], %fd5;
	add.s32 	%r89, %r89, %r42;
	add.s32 	%r88, %r88, %r34;
	add.s32 	%r87, %r87, 1;
	setp.ne.s32 	%p4, %r87, 0;
	@%p4 bra 	$L__BB0_5;
$L__BB0_6:
	ret;

}
	// .globl	_Z17transposeImprovedPdS_i
.visible .entry _Z17transposeImprovedPdS_i(
	.param .u64 .ptr .align 1 _Z17transposeImprovedPdS_i_param_0,
	.param .u64 .ptr .align 1 _Z17transposeImprovedPdS_i_param_1,
	.param .u32 _Z17transposeImprovedPdS_i_param_2
)
{
	.reg .pred 	%p<9>;
	.reg .b32 	%r<189>;
	.reg .b32 	%f<11>;
	.reg .b64 	%rd<25>;
	.reg .b64 	%fd<11>;
	// demoted variable
	.shared .align 4 .b8 _ZZ17transposeImprovedPdS_iE4tile[4096];
	ld.param.u64 	%rd3, [_Z17transposeImprovedPdS_i_param_0];
	ld.param.u64 	%rd4, [_Z17transposeImprovedPdS_i_param_1];
	ld.param.u32 	%r84, [_Z17transposeImprovedPdS_i_param_2];
	cvta.to.global.u64 	%rd1, %rd4;
	cvta.to.global.u64 	%rd2, %rd3;
	mov.u32 	%r86, %ctaid.x;
	shl.b32 	%r1, %r86, 5;
	mov.u32 	%r2, %tid.x;
	mov.u32 	%r87, %ctaid.y;
	shl.b32 	%r3, %r87, 5;
	mov.u32 	%r4, %tid.y;
	mov.u32 	%r5, %nctaid.x;
	max.s32 	%r88, %r84, 32;
	add.s32 	%r89, %r88, -1;
	div.u32 	%r6, %r89, %r84;
	add.s32 	%r7, %r6, 1;
	and.b32  	%r8, %r7, 3;
	setp.lt.u32 	%p1, %r6, 3;
	mov.b32 	%r174, 0;
	@%p1 bra 	$L__BB1_3;
	add.s32 	%r91, %r3, %r4;
	and.b32  	%r92, %r7, -4;
	shl.b32 	%r9, %r84, 2;
	shl.b32 	%r10, %r84, 7;
	shl.b32 	%r93, %r4, 7;
	shl.b32 	%r94, %r2, 2;
	add.s32 	%r95, %r93, %r94;
	mov.u32 	%r96, _ZZ17transposeImprovedPdS_iE4tile;
	add.s32 	%r172, %r96, %r95;
	shl.b32 	%r12, %r84, 9;
	shl.b32 	%r13, %r84, 8;
	mul.lo.s32 	%r14, %r84, 384;
	add.s32 	%r97, %r4, %r84;
	add.s32 	%r98, %r97, %r3;
	mul.lo.s32 	%r99, %r5, %r98;
	shl.b32 	%r100, %r99, 5;
	add.s32 	%r101, %r2, %r100;
	add.s32 	%r171, %r101, %r1;
	mul.lo.s32 	%r102, %r5, %r84;
	shl.b32 	%r16, %r102, 7;
	shl.b32 	%r103, %r84, 1;
	add.s32 	%r104, %r91, %r103;
	mul.lo.s32 	%r105, %r5, %r104;
	shl.b32 	%r106, %r105, 5;
	add.s32 	%r107, %r2, %r106;
	add.s32 	%r170, %r107, %r1;
	mad.lo.s32 	%r108, %r84, 3, %r91;
	mul.lo.s32 	%r109, %r5, %r108;
	shl.b32 	%r110, %r109, 5;
	add.s32 	%r111, %r2, %r110;
	add.s32 	%r169, %r111, %r1;
	mul.lo.s32 	%r112, %r5, %r91;
	shl.b32 	%r113, %r112, 5;
	add.s32 	%r114, %r2, %r113;
	add.s32 	%r168, %r114, %r1;
	neg.s32 	%r167, %r92;
	mov.b32 	%r174, 0;
$L__BB1_2:
	mul.wide.s32 	%rd5, %r168, 8;
	add.s64 	%rd6, %rd1, %rd5;
	ld.global.f64 	%fd1, [%rd6];
	cvt.rn.f32.f64 	%f1, %fd1;
	st.shared.f32 	[%r172], %f1;
	mul.wide.s32 	%rd7, %r171, 8;
	add.s64 	%rd8, %rd1, %rd7;
	ld.global.f64 	%fd2, [%rd8];
	cvt.rn.f32.f64 	%f2, %fd2;
	add.s32 	%r115, %r172, %r10;
	st.shared.f32 	[%r115], %f2;
	mul.wide.s32 	%rd9, %r170, 8;
	add.s64 	%rd10, %rd1, %rd9;
	ld.global.f64 	%fd3, [%rd10];
	cvt.rn.f32.f64 	%f3, %fd3;
	add.s32 	%r116, %r172, %r13;
	st.shared.f32 	[%r116], %f3;
	mul.wide.s32 	%rd11, %r169, 8;
	add.s64 	%rd12, %rd1, %rd11;
	ld.global.f64 	%fd4, [%rd12];
	cvt.rn.f32.f64 	%f4, %fd4;
	add.s32 	%r117, %r172, %r14;
	st.shared.f32 	[%r117], %f4;
	add.s32 	%r174, %r174, %r9;
	add.s32 	%r172, %r172, %r12;
	add.s32 	%r171, %r171, %r16;
	add.s32 	%r170, %r170, %r16;
	add.s32 	%r169, %r169, %r16;
	add.s32 	%r168, %r168, %r16;
	add.s32 	%r167, %r167, 4;
	setp.ne.s32 	%p2, %r167, 0;
	@%p2 bra 	$L__BB1_2;
$L__BB1_3:
	setp.eq.s32 	%p3, %r8, 0;
	@%p3 bra 	$L__BB1_6;
	add.s32 	%r118, %r4, %r174;
	shl.b32 	%r119, %r118, 7;
	shl.b32 	%r120, %r2, 2;
	add.s32 	%r121, %r119, %r120;
	mov.u32 	%r122, _ZZ17transposeImprovedPdS_iE4tile;
	add.s32 	%r177, %r122, %r121;
	shl.b32 	%r37, %r84, 7;
	add.s32 	%r123, %r118, %r3;
	mul.lo.s32 	%r124, %r5, %r123;
	shl.b32 	%r125, %r124, 5;
	add.s32 	%r126, %r2, %r125;
	add.s32 	%r176, %r126, %r1;
	mul.lo.s32 	%r127, %r5, %r84;
	shl.b32 	%r39, %r127, 5;
	neg.s32 	%r175, %r8;
$L__BB1_5:
	.pragma "nounroll";
	mul.wide.s32 	%rd13, %r176, 8;
	add.s64 	%rd14, %rd1, %rd13;
	ld.global.f64 	%fd5, [%rd14];
	cvt.rn.f32.f64 	%f5, %fd5;
	st.shared.f32 	[%r177], %f5;
	add.s32 	%r177, %r177, %r37;
	add.s32 	%r176, %r176, %r39;
	add.s32 	%r175, %r175, 1;
	setp.ne.s32 	%p4, %r175, 0;
	@%p4 bra 	$L__BB1_5;
$L__BB1_6:
	setp.lt.u32 	%p5, %r6, 3;
	bar.sync 	0;
	mov.b32 	%r185, 0;
	@%p5 bra 	$L__BB1_9;
	add.s32 	%r130, %r1, %r4;
	and.b32  	%r131, %r7, -4;
	shl.b32 	%r47, %r84, 2;
	add.s32 	%r132, %r4, %r84;
	add.s32 	%r133, %r132, %r1;
	mul.lo.s32 	%r134, %r5, %r133;
	shl.b32 	%r135, %r134, 5;
	add.s32 	%r136, %r2, %r135;
	add.s32 	%r183, %r136, %r3;
	mul.lo.s32 	%r137, %r5, %r84;
	shl.b32 	%r49, %r137, 7;
	shl.b32 	%r138, %r84, 1;
	add.s32 	%r139, %r130, %r138;
	mul.lo.s32 	%r140, %r5, %r139;
	shl.b32 	%r141, %r140, 5;
	add.s32 	%r142, %r2, %r141;
	add.s32 	%r182, %r142, %r3;
	mad.lo.s32 	%r143, %r84, 3, %r130;
	mul.lo.s32 	%r144, %r5, %r143;
	shl.b32 	%r145, %r144, 5;
	add.s32 	%r146, %r2, %r145;
	add.s32 	%r181, %r146, %r3;
	mul.lo.s32 	%r147, %r5, %r130;
	shl.b32 	%r148, %r147, 5;
	add.s32 	%r149, %r2, %r148;
	add.s32 	%r180, %r149, %r3;
	shl.b32 	%r150, %r2, 7;
	shl.b32 	%r151, %r4, 2;
	add.s32 	%r152, %r150, %r151;
	mov.u32 	%r153, _ZZ17transposeImprovedPdS_iE4tile;
	add.s32 	%r179, %r153, %r152;
	shl.b32 	%r54, %r84, 4;
	shl.b32 	%r55, %r84, 3;
	mul.lo.s32 	%r56, %r84, 12;
	neg.s32 	%r178, %r131;
	mov.b32 	%r185, 0;
$L__BB1_8:
	ld.shared.f32 	%f6, [%r179];
	cvt.f64.f32 	%fd6, %f6;
	mul.wide.s32 	%rd15, %r180, 8;
	add.s64 	%rd16, %rd2, %rd15;
	st.global.f64 	[%rd16], %fd6;
	add.s32 	%r154, %r179, %r47;
	ld.shared.f32 	%f7, [%r154];
	cvt.f64.f32 	%fd7, %f7;
	mul.wide.s32 	%rd17, %r183, 8;
	add.s64 	%rd18, %rd2, %rd17;
	st.global.f64 	[%rd18], %fd7;
	add.s32 	%r155, %r179, %r55;
	ld.shared.f32 	%f8, [%r155];
	cvt.f64.f32 	%fd8, %f8;
	mul.wide.s32 	%rd19, %r182, 8;
	add.s64 	%rd20, %rd2, %rd19;
	st.global.f64 	[%rd20], %fd8;
	add.s32 	%r156, %r179, %r56;
	ld.shared.f32 	%f9, [%r156];
	cvt.f64.f32 	%fd9, %f9;
	mul.wide.s32 	%rd21, %r181, 8;
	add.s64 	%rd22, %rd2, %rd21;
	st.global.f64 	[%rd22], %fd9;
	add.s32 	%r185, %r185, %r47;
	add.s32 	%r183, %r183, %r49;
	add.s32 	%r182, %r182, %r49;
	add.s32 	%r181, %r181, %r49;
	add.s32 	%r180, %r180, %r49;
	add.s32 	%r179, %r179, %r54;
	add.s32 	%r178, %r178, 4;
	setp.ne.s32 	%p6, %r178, 0;
	@%p6 bra 	$L__BB1_8;
$L__BB1_9:
	setp.eq.s32 	%p7, %r8, 0;
	@%p7 bra 	$L__BB1_12;
	add.s32 	%r157, %r4, %r185;
	add.s32 	%r158, %r157, %r1;
	mul.lo.s32 	%r159, %r5, %r158;
	shl.b32 	%r160, %r159, 5;
	add.s32 	%r161, %r2, %r160;
	add.s32 	%r188, %r161, %r3;
	mul.lo.s32 	%r162, %r5, %r84;
	shl.b32 	%r74, %r162, 5;
	shl.b32 	%r163, %r2, 7;
	shl.b32 	%r164, %r157, 2;
	add.s32 	%r165, %r163, %r164;
	mov.u32 	%r166, _ZZ17transposeImprovedPdS_iE4tile;
	add.s32 	%r187, %r166, %r165;
	shl.b32 	%r76, %r84, 2;
	neg.s32 	%r186, %r8;
$L__BB1_11:
	.pragma "nounroll";
	ld.shared.f32 	%f10, [%r187];
	cvt.f64.f32 	%fd10, %f10;
	mul.wide.s32 	%rd23, %r188, 8;
	add.s64 	%rd24, %rd2, %rd23;
	st.global.f64 	[%rd24], %fd10;
	add.s32 	%r188, %r188, %r74;
	add.s32 	%r187, %r187, %r76;
	add.s32 	%r186, %r186, 1;
	setp.ne.s32 	%p8, %r186, 0;
	@%p8 bra 	$L__BB1_11;
$L__BB1_12:
	ret;

}


// ===== COMPILED SASS (sm_100) =====

	.target	sm_100

	.elftype	@"ET_EXEC"


//--------------------- .note.nv.tkinfo           --------------------------
	.section	.note.nv.tkinfo,"",@"SHT_NOTE"
	.sectionflags	@"SHF_NOTE_NV_TKINFO"
	.tkinfo
        /*0018*/ 	.word	0x00000002
        /*0030*/ 	.string	""
        /*0030*/ 	.string	"ptxas"
        /*0030*/ 	.string	"Cuda compilation tools, release 13.0, V13.0.88"
        /*0030*/ 	.string	"Build cuda_13.0.r13.0/compiler.36424714_0"
        /*0030*/ 	.string	"-arch sm_100 -m 64 "



//--------------------- .note.nv.cuinfo           --------------------------
	.section	.note.nv.cuinfo,"",@"SHT_NOTE"
	.sectionflags	@"SHF_NOTE_NV_CUINFO"
        /*0018*/ 	.short	0x0002
        /*001a*/ 	.short	0x0064
        /*001c*/ 	.short	0x0082
	.zero		2


//--------------------- .nv.info                  --------------------------
	.section	.nv.info,"",@"SHT_CUDA_INFO"
	.align	4


	//----- nvinfo : EIATTR_REGCOUNT
	.align		4
        /*0000*/ 	.byte	0x04, 0x2f
        /*0002*/ 	.short	(.L_1 - .L_0)
	.align		4
.L_0:
        /*0004*/ 	.word	index@(_Z14transposeNaivePdS_i)
        /*0008*/ 	.word	0x0000001e


	//----- nvinfo : EIATTR_FRAME_SIZE
	.align		4
.L_1:
        /*000c*/ 	.byte	0x04, 0x11
        /*000e*/ 	.short	(.L_3 - .L_2)
	.align		4
.L_2:
        /*0010*/ 	.word	index@(_Z14transposeNaivePdS_i)
        /*0014*/ 	.word	0x00000000


	//----- nvinfo : EIATTR_REGCOUNT
	.align		4
.L_3:
        /*0018*/ 	.byte	0x04, 0x2f
        /*001a*/ 	.short	(.L_5 - .L_4)
	.align		4
.L_4:
        /*001c*/ 	.word	index@(_Z17transposeImprovedPdS_i)
        /*0020*/ 	.word	0x00000020


	//----- nvinfo : EIATTR_FRAME_SIZE
	.align		4
.L_5:
        /*0024*/ 	.byte	0x04, 0x11
        /*0026*/ 	.short	(.L_7 - .L_6)
	.align		4
.L_6:
        /*0028*/ 	.word	index@(_Z17transposeImprovedPdS_i)
        /*002c*/ 	.word	0x00000000


	//----- nvinfo : EIATTR_MIN_STACK_SIZE
	.align		4
.L_7:
        /*0030*/ 	.byte	0x04, 0x12
        /*0032*/ 	.short	(.L_9 - .L_8)
	.align		4
.L_8:
        /*0034*/ 	.word	index@(_Z17transposeImprovedPdS_i)
        /*0038*/ 	.word	0x00000000


	//----- nvinfo : EIATTR_MIN_STACK_SIZE
	.align		4
.L_9:
        /*003c*/ 	.byte	0x04, 0x12
        /*003e*/ 	.short	(.L_11 - .L_10)
	.align		4
.L_10:
        /*0040*/ 	.word	index@(_Z14transposeNaivePdS_i)
        /*0044*/ 	.word	0x00000000
.L_11:


//--------------------- .nv.compat                --------------------------
	.section	.nv.compat,"",@"SHT_CUDA_COMPAT_INFO"
	.align	4
        /*0000*/ 	.byte	0x02, 0x09, 0x00, 0x00, 0x02, 0x02, 0x01, 0x00, 0x02, 0x05, 0x05, 0x00, 0x03, 0x07, 0x01, 0x01
        /*0010*/ 	.byte	0x02, 0x03, 0x00, 0x00, 0x02, 0x06, 0x01, 0x00, 0x04, 0x0b, 0x08, 0x00, 0x09, 0x00, 0x00, 0x00
        /*0020*/ 	.byte	0x00, 0x00, 0x00, 0x00


//--------------------- .nv.info._Z17transposeImprovedPdS_i --------------------------
	.section	.nv.info._Z17transposeImprovedPdS_i,"",@"SHT_CUDA_INFO"
	.sectionflags	@""
	.align	4


	//----- nvinfo : EIATTR_CUDA_API_VERSION
	.align		4
        /*0000*/ 	.byte	0x04, 0x37
        /*0002*/ 	.short	(.L_13 - .L_12)
.L_12:
        /*0004*/ 	.word	0x00000082


	//----- nvinfo : EIATTR_KPARAM_INFO
	.align		4
.L_13:
        /*0008*/ 	.byte	0x04, 0x17
        /*000a*/ 	.short	(.L_15 - .L_14)
.L_14:
        /*000c*/ 	.word	0x00000000
        /*0010*/ 	.short	0x0002
        /*0012*/ 	.short	0x0010
        /*0014*/ 	.byte	0x00, 0xf0, 0x11, 0x00


	//----- nvinfo : EIATTR_KPARAM_INFO
	.align		4
.L_15:
        /*0018*/ 	.byte	0x04, 0x17
        /*001a*/ 	.short	(.L_17 - .L_16)
.L_16:
        /*001c*/ 	.word	0x00000000
        /*0020*/ 	.short	0x0001
        /*0022*/ 	.short	0x0008
        /*0024*/ 	.byte	0x00, 0xf5, 0x21, 0x00


	//----- nvinfo : EIATTR_KPARAM_INFO
	.align		4
.L_17:
        /*0028*/ 	.byte	0x04, 0x17
        /*002a*/ 	.short	(.L_19 - .L_18)
.L_18:
        /*002c*/ 	.word	0x00000000
        /*0030*/ 	.short	0x0000
        /*0032*/ 	.short	0x0000
        /*0034*/ 	.byte	0x00, 0xf5, 0x21, 0x00


	//----- nvinfo : EIATTR_SPARSE_MMA_MASK
	.align		4
.L_19:
        /*0038*/ 	.byte	0x03, 0x50
        /*003a*/ 	.short	0x0000


	//----- nvinfo : EIATTR_MAXREG_COUNT
	.align		4
        /*003c*/ 	.byte	0x03, 0x1b
        /*003e*/ 	.short	0x00ff


	//----- nvinfo : EIATTR_NUM_BARRIERS
	.align		4
        /*0040*/ 	.byte	0x02, 0x4c
        /*0042*/ 	.byte	0x01
	.zero		1


	//----- nvinfo : EIATTR_MERCURY_ISA_VERSION
	.align		4
        /*0044*/ 	.byte	0x03, 0x5f
        /*0046*/ 	.short	0x0101


	//----- nvinfo : EIATTR_VRC_CTA_INIT_COUNT
	.align		4
        /*0048*/ 	.byte	0x02, 0x4a
	.zero		1
	.zero		1


	//----- nvinfo : EIATTR_EXIT_INSTR_OFFSETS
	.align		4
        /*004c*/ 	.byte	0x04, 0x1c
        /*004e*/ 	.short	(.L_21 - .L_20)


	//   ....[0]....
.L_20:
        /*0050*/ 	.word	0x00001fc0


	//   ....[1]....
        /*0054*/ 	.word	0x00002130


	//----- nvinfo : EIATTR_CBANK_PARAM_SIZE
	.align		4
.L_21:
        /*0058*/ 	.byte	0x03, 0x19
        /*005a*/ 	.short	0x0014


	//----- nvinfo : EIATTR_PARAM_CBANK
	.align		4
        /*005c*/ 	.byte	0x04, 0x0a
        /*005e*/ 	.short	(.L_23 - .L_22)
	.align		4
.L_22:
        /*0060*/ 	.word	index@(.nv.constant0._Z17transposeImprovedPdS_i)
        /*0064*/ 	.short	0x0380
        /*0066*/ 	.short	0x0014


	//----- nvinfo : EIATTR_SW_WAR
	.align		4
.L_23:
        /*0068*/ 	.byte	0x04, 0x36
        /*006a*/ 	.short	(.L_25 - .L_24)
.L_24:
        /*006c*/ 	.word	0x00000008
.L_25:


//--------------------- .nv.info._Z14transposeNaivePdS_i --------------------------
	.section	.nv.info._Z14transposeNaivePdS_i,"",@"SHT_CUDA_INFO"
	.sectionflags	@""
	.align	4


	//----- nvinfo : EIATTR_CUDA_API_VERSION
	.align		4
        /*0000*/ 	.byte	0x04, 0x37
        /*0002*/ 	.short	(.L_27 - .L_26)
.L_26:
        /*0004*/ 	.word	0x00000082


	//----- nvinfo : EIATTR_KPARAM_INFO
	.align		4
.L_27:
        /*0008*/ 	.byte	0x04, 0x17
        /*000a*/ 	.short	(.L_29 - .L_28)
.L_28:
        /*000c*/ 	.word	0x00000000
        /*0010*/ 	.short	0x0002
        /*0012*/ 	.short	0x0010
        /*0014*/ 	.byte	0x00, 0xf0, 0x11, 0x00


	//----- nvinfo : EIATTR_KPARAM_INFO
	.align		4
.L_29:
        /*0018*/ 	.byte	0x04, 0x17
        /*001a*/ 	.short	(.L_31 - .L_30)
.L_30:
        /*001c*/ 	.word	0x00000000
        /*0020*/ 	.short	0x0001
        /*0022*/ 	.short	0x0008
        /*0024*/ 	.byte	0x00, 0xf5, 0x21, 0x00


	//----- nvinfo : EIATTR_KPARAM_INFO
	.align		4
.L_31:
        /*0028*/ 	.byte	0x04, 0x17
        /*002a*/ 	.short	(.L_33 - .L_32)
.L_32:
        /*002c*/ 	.word	0x00000000
        /*0030*/ 	.short	0x0000
        /*0032*/ 	.short	0x0000
        /*0034*/ 	.byte	0x00, 0xf5, 0x21, 0x00


	//----- nvinfo : EIATTR_SPARSE_MMA_MASK
	.align		4
.L_33:
        /*0038*/ 	.byte	0x03, 0x50
        /*003a*/ 	.short	0x0000


	//----- nvinfo : EIATTR_MAXREG_COUNT
	.align		4
        /*003c*/ 	.byte	0x03, 0x1b
        /*003e*/ 	.short	0x00ff


	//----- nvinfo : EIATTR_MERCURY_ISA_VERSION
	.align		4
        /*0040*/ 	.byte	0x03, 0x5f
        /*0042*/ 	.short	0x0101


	//----- nvinfo : EIATTR_VRC_CTA_INIT_COUNT
	.align		4
        /*0044*/ 	.byte	0x02, 0x4a
	.zero		1
	.zero		1


	//----- nvinfo : EIATTR_EXIT_INSTR_OFFSETS
	.align		4
        /*0048*/ 	.byte	0x04, 0x1c
        /*004a*/ 	.short	(.L_35 - .L_34)


	//   ....[0]....
.L_34:
        /*004c*/ 	.word	0x00000ed0


	//   ....[1]....
        /*0050*/ 	.word	0x00001010


	//----- nvinfo : EIATTR_CBANK_PARAM_SIZE
	.align		4
.L_35:
        /*0054*/ 	.byte	0x03, 0x19
        /*0056*/ 	.short	0x0014


	//----- nvinfo : EIATTR_PARAM_CBANK
	.align		4
        /*0058*/ 	.byte	0x04, 0x0a
        /*005a*/ 	.short	(.L_37 - .L_36)
	.align		4
.L_36:
        /*005c*/ 	.word	index@(.nv.constant0._Z14transposeNaivePdS_i)
        /*0060*/ 	.short	0x0380
        /*0062*/ 	.short	0x0014


	//----- nvinfo : EIATTR_SW_WAR
	.align		4
.L_37:
        /*0064*/ 	.byte	0x04, 0x36
        /*0066*/ 	.short	(.L_39 - .L_38)
.L_38:
        /*0068*/ 	.word	0x00000008
.L_39:


//--------------------- .nv.callgraph             --------------------------
	.section	.nv.callgraph,"",@"SHT_CUDA_CALLGRAPH"
	.align	4
	.sectionentsize	8
	.align		4
        /*0000*/ 	.word	0x00000000
	.align		4
        /*0004*/ 	.word	0xffffffff
	.align		4
        /*0008*/ 	.word	0x00000000
	.align		4
        /*000c*/ 	.word	0xfffffffe
	.align		4
        /*0010*/ 	.word	0x00000000
	.align		4
        /*0014*/ 	.word	0xfffffffd
	.align		4
        /*0018*/ 	.word	0x00000000
	.align		4
        /*001c*/ 	.word	0xfffffffc


//--------------------- .text._Z17transposeImprovedPdS_i --------------------------
	.section	.text._Z17transposeImprovedPdS_i,"ax",@progbits
	.align	128
        .global         _Z17transposeImprovedPdS_i
        .type           _Z17transposeImprovedPdS_i,@function
        .size           _Z17transposeImprovedPdS_i,(.L_x_21 - _Z17transposeImprovedPdS_i)
        .other          _Z17transposeImprovedPdS_i,@"STO_CUDA_ENTRY STV_DEFAULT"
_Z17transposeImprovedPdS_i:
.text._Z17transposeImprovedPdS_i:
[----:B------:R-:W-:Y:S08]  /*0000*/  LDC R1, c[0x0][0x37c] ;  /* 0x0000df00ff017b82 */ /* 0x000ff00000000800 */
[----:B------:R-:W0:Y:S01]  /*0010*/  LDC R0, c[0x0][0x390] ;  /* 0x0000e400ff007b82 */ /* 0x000e220000000800 */
[----:B------:R-:W1:Y:S01]  /*0020*/  LDCU.64 UR6, c[0x0][0x358] ;  /* 0x00006b00ff0677ac */ /* 0x000e620008000a00 */
[----:B------:R-:W-:Y:S01]  /*0030*/  MOV R23, RZ ;  /* 0x000000ff00177202 */ /* 0x000fe20000000f00 */
[----:B------:R-:W2:Y:S01]  /*0040*/  LDCU UR8, c[0x0][0x370] ;  /* 0x00006e00ff0877ac */ /* 0x000ea20008000800 */
[----:B0-----:R-:W0:Y:S01]  /*0050*/  I2F.U32.RP R5, R0 ;  /* 0x0000000000057306 */ /* 0x001e220000209000 */
[----:B------:R-:W-:-:S02]  /*0060*/  VIMNMX R4, PT, PT, R0, 0x20, !PT ;  /* 0x0000002000047848 */ /* 0x000fc40007fe0100 */
[----:B------:R-:W-:-:S05]  /*0070*/  ISETP.NE.U32.AND P2, PT, R0, RZ, PT ;  /* 0x000000ff0000720c */ /* 0x000fca0003f45070 */
[----:B0-----:R-:W0:Y:S02]  /*0080*/  MUFU.RCP R5, R5 ;  /* 0x0000000500057308 */ /* 0x001e240000001000 */
[----:B0-----:R-:W-:-:S06]  /*0090*/  IADD3 R2, PT, PT, R5, 0xffffffe, RZ ;  /* 0x0ffffffe05027810 */ /* 0x001fcc0007ffe0ff */
[----:B------:R0:W3:Y:S02]  /*00a0*/  F2I.FTZ.U32.TRUNC.NTZ R3, R2 ;  /* 0x0000000200037305 */ /* 0x0000e4000021f000 */
[----:B0-----:R-:W-:Y:S02]  /*00b0*/  HFMA2 R2, -RZ, RZ, 0, 0 ;  /* 0x00000000ff027431 */ /* 0x001fe400000001ff */
[----:B---3--:R-:W-:-:S04]  /*00c0*/  IMAD.MOV R7, RZ, RZ, -R3 ;  /* 0x000000ffff077224 */ /* 0x008fc800078e0a03 */
[----:B------:R-:W-:-:S04]  /*00d0*/  IMAD R7, R7, R0, RZ ;  /* 0x0000000007077224 */ /* 0x000fc800078e02ff */
[----:B------:R-:W-:Y:S02]  /*00e0*/  IMAD.HI.U32 R6, R3, R7, R2 ;  /* 0x0000000703067227 */ /* 0x000fe400078e0002 */
[----:B------:R-:W0:Y:S02]  /*00f0*/  S2R R2, SR_CTAID.X ;  /* 0x0000000000027919 */ /* 0x000e240000002500 */
[----:B------:R-:W-:Y:S02]  /*0100*/  VIADD R3, R4, 0xffffffff ;  /* 0xffffffff04037836 */ /* 0x000fe40000000000 */
[----:B------:R-:W3:Y:S02]  /*0110*/  S2R R4, SR_CTAID.Y ;  /* 0x0000000000047919 */ /* 0x000ee40000002600 */
[----:B------:R-:W-:-:S05]  /*0120*/  IMAD.HI.U32 R6, R6, R3, RZ ;  /* 0x0000000306067227 */ /* 0x000fca00078e00ff */
[----:B------:R-:W-:-:S05]  /*0130*/  IADD3 R5, PT, PT, -R6, RZ, RZ ;  /* 0x000000ff06057210 */ /* 0x000fca0007ffe1ff */
[----:B------:R-:W-:Y:S02]  /*0140*/  IMAD R5, R0, R5, R3 ;  /* 0x0000000500057224 */ /* 0x000fe400078e0203 */
[----:B------:R-:W4:Y:S03]  /*0150*/  S2R R3, SR_TID.X ;  /* 0x0000000000037919 */ /* 0x000f260000002100 */
[----:B------:R-:W-:-:S13]  /*0160*/  ISETP.GE.U32.AND P0, PT, R5, R0, PT ;  /* 0x000000000500720c */ /* 0x000fda0003f06070 */
[----:B------:R-:W-:Y:S01]  /*0170*/  @P0 IMAD.IADD R5, R5, 0x1, -R0 ;  /* 0x0000000105050824 */ /* 0x000fe200078e0a00 */
[----:B------:R-:W-:-:S04]  /*0180*/  @P0 IADD3 R6, PT, PT, R6, 0x1, RZ ;  /* 0x0000000106060810 */ /* 0x000fc80007ffe0ff */
[-C--:B------:R-:W-:Y:S02]  /*0190*/  ISETP.GE.U32.AND P1, PT, R5, R0.reuse, PT ;  /* 0x000000000500720c */ /* 0x080fe40003f26070 */
[----:B------:R-:W0:Y:S11]  /*01a0*/  S2R R5, SR_TID.Y ;  /* 0x0000000000057919 */ /* 0x000e360000002200 */
[----:B------:R-:W-:Y:S01]  /*01b0*/  @P1 VIADD R6, R6, 0x1 ;  /* 0x0000000106061836 */ /* 0x000fe20000000000 */
[----:B------:R-:W-:-:S04]  /*01c0*/  @!P2 LOP3.LUT R6, RZ, R0, RZ, 0x33, !PT ;  /* 0x00000000ff06a212 */ /* 0x000fc800078e33ff */
[C---:B------:R-:W-:Y:S02]  /*01d0*/  ISETP.GE.U32.AND P2, PT, R6.reuse, 0x3, PT ;  /* 0x000000030600780c */ /* 0x040fe40003f46070 */
[----:B------:R-:W-:-:S04]  /*01e0*/  IADD3 R6, PT, PT, R6, 0x1, RZ ;  /* 0x0000000106067810 */ /* 0x000fc80007ffe0ff */
[----:B------:R-:W-:-:S07]  /*01f0*/  LOP3.LUT R8, R6, 0x3, RZ, 0xc0, !PT ;  /* 0x0000000306087812 */ /* 0x000fce00078ec0ff */
[----:B-1234-:R-:W-:Y:S05]  /*0200*/  @!P2 BRA `(.L_x_0) ;  /* 0x0000000c0080a947 */ /* 0x01efea0003800000 */
[----:B------:R-:W1:Y:S01]  /*0210*/  S2UR UR5, SR_CgaCtaId ;  /* 0x00000000000579c3 */ /* 0x000e620000008800 */
[----:B------:R-:W-:Y:S01]  /*0220*/  LOP3.LUT R10, R6, 0xfffffffc, RZ, 0xc0, !PT ;  /* 0xfffffffc060a7812 */ /* 0x000fe200078ec0ff */
[C---:B0-----:R-:W-:Y:S01]  /*0230*/  IMAD.IADD R11, R5.reuse, 0x1, R0 ;  /* 0x00000001050b7824 */ /* 0x041fe200078e0200 */
[C---:B------:R-:W-:Y:S01]  /*0240*/  LEA R7, R4.reuse, R5, 0x5 ;  /* 0x0000000504077211 */ /* 0x040fe200078e28ff */
[----:B------:R-:W-:Y:S01]  /*0250*/  UMOV UR4, 0x400 ;  /* 0x0000040000047882 */ /* 0x000fe20000000000 */
[----:B------:R-:W-:Y:S01]  /*0260*/  LEA R19, R5, R3, 0x5 ;  /* 0x0000000305137211 */ /* 0x000fe200078e28ff */
[----:B------:R-:W-:Y:S01]  /*0270*/  IMAD.MOV R10, RZ, RZ, -R10 ;  /* 0x000000ffff0a7224 */ /* 0x000fe200078e0a0a */
[----:B------:R-:W-:Y:S01]  /*0280*/  LEA R11, R4, R11, 0x5 ;  /* 0x0000000b040b7211 */ /* 0x000fe200078e28ff */
[----:B------:R-:W0:Y:S01]  /*0290*/  LDC.64 R12, c[0x0][0x388] ;  /* 0x0000e200ff0c7b82 */ /* 0x000e220000000a00 */
[C---:B------:R-:W-:Y:S01]  /*02a0*/  LEA R15, R0.reuse, R7, 0x1 ;  /* 0x00000007000f7211 */ /* 0x040fe200078e08ff */
[----:B------:R-:W-:Y:S01]  /*02b0*/  IMAD R17, R0, 0x3, R7 ;  /* 0x0000000300117824 */ /* 0x000fe200078e0207 */
[----:B------:R-:W-:Y:S01]  /*02c0*/  ISETP.GE.AND P0, PT, R10, RZ, PT ;  /* 0x000000ff0a00720c */ /* 0x000fe20003f06270 */
[----:B------:R-:W-:-:S02]  /*02d0*/  IMAD R14, R11, UR8, RZ ;  /* 0x000000080b0e7c24 */ /* 0x000fc4000f8e02ff */
[----:B------:R-:W-:Y:S02]  /*02e0*/  IMAD R20, R7, UR8, RZ ;  /* 0x0000000807147c24 */ /* 0x000fe4000f8e02ff */
[----:B------:R-:W-:Y:S01]  /*02f0*/  IMAD R16, R15, UR8, RZ ;  /* 0x000000080f107c24 */ /* 0x000fe2000f8e02ff */
[-C--:B------:R-:W-:Y:S01]  /*0300*/  LEA R7, R14, R3.reuse, 0x5 ;  /* 0x000000030e077211 */ /* 0x080fe200078e28ff */
[----:B------:R-:W-:Y:S01]  /*0310*/  IMAD R18, R17, UR8, RZ ;  /* 0x0000000811127c24 */ /* 0x000fe2000f8e02ff */
[-C--:B------:R-:W-:Y:S01]  /*0320*/  LEA R11, R20, R3.reuse, 0x5 ;  /* 0x00000003140b7211 */ /* 0x080fe200078e28ff */
[----:B------:R-:W-:Y:S02]  /*0330*/  IMAD R21, R16, 0x20, R3 ;  /* 0x0000002010157824 */ /* 0x000fe400078e0203 */
[----:B------:R-:W-:Y:S01]  /*0340*/  IMAD R9, R0, UR8, RZ ;  /* 0x0000000800097c24 */ /* 0x000fe2000f8e02ff */
[----:B------:R-:W-:Y:S01]  /*0350*/  LEA R15, R18, R3, 0x5 ;  /* 0x00000003120f7211 */ /* 0x000fe200078e28ff */
[----:B-1----:R-:W-:Y:S01]  /*0360*/  ULEA UR4, UR5, UR4, 0x18 ;  /* 0x0000000405047291 */ /* 0x002fe2000f8ec0ff */
[----:B------:R-:W-:Y:S01]  /*0370*/  IMAD.MOV.U32 R23, RZ, RZ, RZ ;  /* 0x000000ffff177224 */ /* 0x000fe200078e00ff */
[C---:B------:R-:W-:Y:S01]  /*0380*/  LEA R11, R2.reuse, R11, 0x5 ;  /* 0x0000000b020b7211 */ /* 0x040fe200078e28ff */
[C---:B------:R-:W-:Y:S01]  /*0390*/  IMAD R7, R2.reuse, 0x20, R7 ;  /* 0x0000002002077824 */ /* 0x040fe200078e0207 */
[----:B------:R-:W-:-:S02]  /*03a0*/  LEA R21, R2, R21, 0x5 ;  /* 0x0000001502157211 */ /* 0x000fc400078e28ff */
[----:B------:R-:W-:Y:S02]  /*03b0*/  LEA R20, R19, UR4, 0x2 ;  /* 0x0000000413147c11 */ /* 0x000fe4000f8e10ff */
[----:B------:R-:W-:Y:S01]  /*03c0*/  LEA R22, R2, R15, 0x5 ;  /* 0x0000000f02167211 */ /* 0x000fe200078e28ff */
[----:B------:R-:W-:Y:S06]  /*03d0*/  @P0 BRA `(.L_x_1) ;  /* 0x00000008009c0947 */ /* 0x000fec0003800000 */
[----:B------:R-:W-:Y:S01]  /*03e0*/  IMAD.MOV R14, RZ, RZ, -R10 ;  /* 0x000000ffff0e7224 */ /* 0x000fe200078e0a0a */
[----:B------:R-:W-:-:S04]  /*03f0*/  PLOP3.LUT P0, PT, PT, PT, PT, 0x80, 0x8 ;  /* 0x000000000008781c */ /* 0x000fc80003f0f070 */
[----:B------:R-:W-:-:S13]  /*0400*/  ISETP.GT.AND P1, PT, R14, 0xc, PT ;  /* 0x0000000c0e00780c */ /* 0x000fda0003f24270 */
[----:B------:R-:W-:Y:S05]  /*0410*/  @!P1 BRA `(.L_x_2) ;  /* 0x0000000400a49947 */ /* 0x000fea0003800000 */
[----:B------:R-:W1:Y:S01]  /*0420*/  LDC.64 R14, c[0x0][0x388] ;  /* 0x0000e200ff0e7b82 */ /* 0x000e620000000a00 */
[----:B------:R-:W-:-:S13]  /*0430*/  PLOP3.LUT P0, PT, PT, PT, PT, 0x8, 0x80 ;  /* 0x000000000080781c */ /* 0x000fda0003f0e170 */
.L_x_3:
[----:B-1----:R-:W-:-:S04]  /*0440*/  IMAD.WIDE R18, R7, 0x8, R14 ;  /* 0x0000000807127825 */ /* 0x002fc800078e020e */
[--C-:B--2---:R-:W-:Y:S02]  /*0450*/  IMAD.WIDE R24, R11, 0x8, R14.reuse ;  /* 0x000000080b187825 */ /* 0x104fe400078e020e */
[----:B------:R-:W2:Y:S02]  /*0460*/  LDG.E.64 R18, desc[UR6][R18.64] ;  /* 0x0000000612127981 */ /* 0x000ea4000c1e1b00 */
[----:B------:R-:W-:Y:S02]  /*0470*/  IMAD.WIDE R16, R21, 0x8, R14 ;  /* 0x0000000815107825 */ /* 0x000fe400078e020e */
[----:B------:R-:W3:Y:S04]  /*0480*/  LDG.E.64 R24, desc[UR6][R24.64] ;  /* 0x0000000618187981 */ /* 0x000ee8000c1e1b00 */
[----:B------:R-:W4:Y:S01]  /*0490*/  LDG.E.64 R16, desc[UR6][R16.64] ;  /* 0x0000000610107981 */ /* 0x000f22000c1e1b00 */
[C---:B------:R-:W-:Y:S01]  /*04a0*/  LEA R11, R9.reuse, R11, 0x7 ;  /* 0x0000000b090b7211 */ /* 0x040fe200078e38ff */
[----:B------:R-:W-:Y:S01]  /*04b0*/  IMAD R7, R9, 0x80, R7 ;  /* 0x0000008009077824 */ /* 0x000fe200078e0207 */
[----:B--2---:R1:W-:Y:S08]  /*04c0*/  F2F.F32.F64 R28, R18 ;  /* 0x00000012001c7310 */ /* 0x0043f00000301000 */
[----:B---3--:R2:W3:Y:S01]  /*04d0*/  F2F.F32.F64 R27, R24 ;  /* 0x00000018001b7310 */ /* 0x0084e20000301000 */
[----:B-1----:R-:W-:-:S07]  /*04e0*/  IMAD.WIDE R18, R22, 0x8, R14 ;  /* 0x0000000816127825 */ /* 0x002fce00078e020e */
[----:B----4-:R1:W4:Y:S01]  /*04f0*/  F2F.F32.F64 R26, R16 ;  /* 0x00000010001a7310 */ /* 0x0103220000301000 */
[----:B------:R-:W5:Y:S01]  /*0500*/  LDG.E.64 R18, desc[UR6][R18.64] ;  /* 0x0000000612127981 */ /* 0x000f62000c1e1b00 */
[----:B--2---:R-:W-:-:S06]  /*0510*/  IMAD.WIDE R24, R11, 0x8, R14 ;  /* 0x000000080b187825 */ /* 0x004fcc00078e020e */
[----:B------:R-:W2:Y:S01]  /*0520*/  LDG.E.64 R24, desc[UR6][R24.64] ;  /* 0x0000000618187981 */ /* 0x000ea2000c1e1b00 */
[----:B-1----:R-:W-:-:S06]  /*0530*/  IMAD.WIDE R16, R7, 0x8, R14 ;  /* 0x0000000807107825 */ /* 0x002fcc00078e020e */
[----:B------:R-:W2:Y:S01]  /*0540*/  LDG.E.64 R16, desc[UR6][R16.64] ;  /* 0x0000000610107981 */ /* 0x000ea2000c1e1b00 */
[----:B------:R-:W-:-:S03]  /*0550*/  LEA R29, R0, R20, 0x7 ;  /* 0x00000014001d7211 */ /* 0x000fc600078e38ff */
[----:B---3--:R-:W-:Y:S04]  /*0560*/  STS [R20], R27 ;  /* 0x0000001b14007388 */ /* 0x008fe80000000800 */
[----:B------:R1:W-:Y:S01]  /*0570*/  STS [R29], R28 ;  /* 0x0000001c1d007388 */ /* 0x0003e20000000800 */
[----:B------:R-:W-:Y:S01]  /*0580*/  IMAD R11, R9, 0x80, R11 ;  /* 0x00000080090b7824 */ /* 0x000fe200078e020b */
[----:B-1----:R-:W-:-:S05]  /*0590*/  LEA R29, R0, R20, 0x8 ;  /* 0x00000014001d7211 */ /* 0x002fca00078e40ff */
[----:B----4-:R-:W-:Y:S01]  /*05a0*/  STS [R29], R26 ;  /* 0x0000001a1d007388 */ /* 0x010fe20000000800 */
[----:B-----5:R-:W1:Y:S08]  /*05b0*/  F2F.F32.F64 R18, R18 ;  /* 0x0000001200127310 */ /* 0x020e700000301000 */
[----:B--2---:R2:W3:Y:S08]  /*05c0*/  F2F.F32.F64 R19, R24 ;  /* 0x0000001800137310 */ /* 0x0044f00000301000 */
[----:B------:R-:W4:Y:S01]  /*05d0*/  F2F.F32.F64 R16, R16 ;  /* 0x0000001000107310 */ /* 0x000f220000301000 */
[----:B--2---:R-:W-:-:S02]  /*05e0*/  IMAD R25, R0, 0x180, R20 ;  /* 0x0000018000197824 */ /* 0x004fc400078e0214 */
[----:B------:R-:W-:Y:S01]  /*05f0*/  IMAD R20, R0, 0x200, R20 ;  /* 0x0000020000147824 */ /* 0x000fe200078e0214 */
[----:B------:R-:W-:-:S04]  /*0600*/  LEA R24, R9, R22, 0x7 ;  /* 0x0000001609187211 */ /* 0x000fc800078e38ff */
[----:B------:R-:W-:Y:S01]  /*0610*/  LEA R22, R0, R20, 0x7 ;  /* 0x0000001400167211 */ /* 0x000fe200078e38ff */
[----:B-1----:R-:W-:Y:S04]  /*0620*/  STS [R25], R18 ;  /* 0x0000001219007388 */ /* 0x002fe80000000800 */
[----:B---3--:R-:W-:Y:S04]  /*0630*/  STS [R20], R19 ;  /* 0x0000001314007388 */ /* 0x008fe80000000800 */
[----:B----4-:R1:W-:Y:S02]  /*0640*/  STS [R22], R16 ;  /* 0x0000001016007388 */ /* 0x0103e40000000800 */
[----:B-1----:R-:W-:-:S06]  /*0650*/  IMAD.WIDE R16, R11, 0x8, R14 ;  /* 0x000000080b107825 */ /* 0x002fcc00078e020e */
[----:B------:R-:W2:Y:S01]  /*0660*/  LDG.E.64 R16, desc[UR6][R16.64] ;  /* 0x0000000610107981 */ /* 0x000ea2000c1e1b00 */
[----:B------:R-:W-:-:S05]  /*0670*/  LEA R21, R9, R21, 0x7 ;  /* 0x0000001509157211 */ /* 0x000fca00078e38ff */
[----:B------:R-:W-:Y:S01]  /*0680*/  IMAD.WIDE R26, R21, 0x8, R14 ;  /* 0x00000008151a7825 */ /* 0x000fe200078e020e */
[----:B------:R-:W-:-:S05]  /*0690*/  LEA R7, R9, R7, 0x7 ;  /* 0x0000000709077211 */ /* 0x000fca00078e38ff */
[----:B------:R-:W3:Y:S01]  /*06a0*/  LDG.E.64 R26, desc[UR6][R26.64] ;  /* 0x000000061a1a7981 */ /* 0x000ee2000c1e1b00 */
[----:B------:R-:W-:-:S04]  /*06b0*/  IMAD.WIDE R28, R24, 0x8, R14 ;  /* 0x00000008181c7825 */ /* 0x000fc800078e020e */
[--C-:B------:R-:W-:Y:S02]  /*06c0*/  IMAD.WIDE R18, R7, 0x8, R14.reuse ;  /* 0x0000000807127825 */ /* 0x100fe400078e020e */
[----:B------:R-:W4:Y:S04]  /*06d0*/  LDG.E.64 R28, desc[UR6][R28.64] ;  /* 0x000000061c1c7981 */ /* 0x000f28000c1e1b00 */
[----:B------:R-:W5:Y:S01]  /*06e0*/  LDG.E.64 R18, desc[UR6][R18.64] ;  /* 0x0000000612127981 */ /* 0x000f62000c1e1b00 */
[----:B------:R-:W-:Y:S01]  /*06f0*/  LEA R21, R9, R21, 0x7 ;  /* 0x0000001509157211 */ /* 0x000fe200078e38ff */
[----:B--2---:R1:W-:Y:S04]  /*0700*/  F2F.F32.F64 R22, R16 ;  /* 0x0000001000167310 */ /* 0x0043e80000301000 */
[----:B-1----:R-:W-:-:S06]  /*0710*/  IMAD.WIDE R16, R21, 0x8, R14 ;  /* 0x0000000815107825 */ /* 0x002fcc00078e020e */
[----:B------:R-:W2:Y:S01]  /*0720*/  LDG.E.64 R16, desc[UR6][R16.64] ;  /* 0x0000000610107981 */ /* 0x000ea2000c1e1b00 */
[----:B---3--:R1:W3:Y:S08]  /*0730*/  F2F.F32.F64 R26, R26 ;  /* 0x0000001a001a7310 */ /* 0x0082f00000301000 */
[----:B----4-:R-:W4:Y:S01]  /*0740*/  F2F.F32.F64 R25, R28 ;  /* 0x0000001c00197310 */ /* 0x010f220000301000 */
[----:B-1----:R-:W-:-:S07]  /*0750*/  IMAD R27, R0, 0x100, R20 ;  /* 0x00000100001b7824 */ /* 0x002fce00078e0214 */
[----:B-----5:R1:W5:Y:S01]  /*0760*/  F2F.F32.F64 R19, R18 ;  /* 0x0000001200137310 */ /* 0x0203620000301000 */
[----:B---3--:R3:W-:Y:S01]  /*0770*/  STS [R27], R26 ;  /* 0x0000001a1b007388 */ /* 0x0087e20000000800 */
[----:B------:R-:W-:Y:S01]  /*0780*/  LEA R7, R9, R7, 0x7 ;  /* 0x0000000709077211 */ /* 0x000fe200078e38ff */
[C---:B---3--:R-:W-:Y:S01]  /*0790*/  IMAD R26, R0.reuse, 0x180, R20 ;  /* 0x00000180001a7824 */ /* 0x048fe200078e0214 */
[----:B------:R-:W-:-:S04]  /*07a0*/  LEA R20, R0, R20, 0x9 ;  /* 0x0000001400147211 */ /* 0x000fc800078e48ff */
[----:B-1----:R-:W-:Y:S01]  /*07b0*/  LEA R18, R0, R20, 0x7 ;  /* 0x0000001400127211 */ /* 0x002fe200078e38ff */
[----:B----4-:R-:W-:Y:S04]  /*07c0*/  STS [R26], R25 ;  /* 0x000000191a007388 */ /* 0x010fe80000000800 */
[----:B------:R-:W-:Y:S04]  /*07d0*/  STS [R20], R22 ;  /* 0x0000001614007388 */ /* 0x000fe80000000800 */
[----:B-----5:R2:W-:Y:S02]  /*07e0*/  STS [R18], R19 ;  /* 0x0000001312007388 */ /* 0x0205e40000000800 */
[----:B--2---:R1:W2:Y:S02]  /*07f0*/  F2F.F32.F64 R18, R16 ;  /* 0x0000001000127310 */ /* 0x0042a40000301000 */
[----:B-1----:R-:W-:-:S06]  /*0800*/  IMAD.WIDE R16, R7, 0x8, R14 ;  /* 0x0000000807107825 */ /* 0x002fcc00078e020e */
[----:B------:R-:W3:Y:S01]  /*0810*/  LDG.E.64 R16, desc[UR6][R16.64] ;  /* 0x0000000610107981 */ /* 0x000ee2000c1e1b00 */
[C---:B------:R-:W-:Y:S01]  /*0820*/  IMAD R24, R9.reuse, 0x80, R24 ;  /* 0x0000008009187824 */ /* 0x040fe200078e0218 */
[C---:B------:R-:W-:Y:S01]  /*0830*/  LEA R11, R9.reuse, R11, 0x7 ;  /* 0x0000000b090b7211 */ /* 0x040fe200078e38ff */
[----:B------:R-:W-:Y:S01]  /*0840*/  IMAD R19, R0, 0x100, R20 ;  /* 0x0000010000137824 */ /* 0x000fe200078e0214 */
[C---:B------:R-:W-:Y:S01]  /*0850*/  LEA R21, R9.reuse, R21, 0x7 ;  /* 0x0000001509157211 */ /* 0x040fe200078e38ff */
[----:B------:R-:W-:Y:S01]  /*0860*/  IMAD.WIDE R28, R24, 0x8, R14 ;  /* 0x00000008181c7825 */ /* 0x000fe200078e020e */
[----:B------:R-:W-:-:S03]  /*0870*/  LEA R22, R9, R24, 0x7 ;  /* 0x0000001809167211 */ /* 0x000fc600078e38ff */
[--C-:B------:R-:W-:Y:S01]  /*0880*/  IMAD.WIDE R26, R11, 0x8, R14.reuse ;  /* 0x000000080b1a7825 */ /* 0x100fe200078e020e */
[----:B--2---:R1:W-:Y:S04]  /*0890*/  STS [R19], R18 ;  /* 0x0000001213007388 */ /* 0x0043e80000000800 */
[----:B------:R-:W2:Y:S04]  /*08a0*/  LDG.E.64 R28, desc[UR6][R28.64] ;  /* 0x000000061c1c7981 */ /* 0x000ea8000c1e1b00 */
[----:B------:R-:W4:Y:S01]  /*08b0*/  LDG.E.64 R26, desc[UR6][R26.64] ;  /* 0x000000061a1a7981 */ /* 0x000f22000c1e1b00 */
[----:B-1----:R-:W-:-:S06]  /*08c0*/  IMAD.WIDE R18, R22, 0x8, R14 ;  /* 0x0000000816127825 */ /* 0x002fcc00078e020e */
[----:B------:R-:W5:Y:S01]  /*08d0*/  LDG.E.64 R18, desc[UR6][R18.64] ;  /* 0x0000000612127981 */ /* 0x000f62000c1e1b00 */
[----:B---3--:R1:W-:Y:S02]  /*08e0*/  F2F.F32.F64 R24, R16 ;  /* 0x0000001000187310 */ /* 0x0083e40000301000 */
[----:B-1----:R-:W-:-:S06]  /*08f0*/  IMAD.WIDE R16, R21, 0x8, R14 ;  /* 0x0000000815107825 */ /* 0x002fcc00078e020e */
[----:B------:R-:W3:Y:S01]  /*0900*/  LDG.E.64 R16, desc[UR6][R16.64] ;  /* 0x0000000610107981 */ /* 0x000ee2000c1e1b00 */
[----:B--2---:R-:W1:Y:S08]  /*0910*/  F2F.F32.F64 R25, R28 ;  /* 0x0000001c00197310 */ /* 0x004e700000301000 */
[----:B----4-:R2:W4:Y:S08]  /*0920*/  F2F.F32.F64 R26, R26 ;  /* 0x0000001a001a7310 */ /* 0x0105300000301000 */
[----:B-----5:R-:W-:Y:S01]  /*0930*/  F2F.F32.F64 R29, R18 ;  /* 0x00000012001d7310 */ /* 0x020fe20000301000 */
[----:B--2---:R-:W-:Y:S01]  /*0940*/  IMAD R27, R0, 0x200, R20 ;  /* 0x00000200001b7824 */ /* 0x004fe200078e0214 */
[----:B------:R-:W-:Y:S01]  /*0950*/  IADD3 R10, PT, PT, R10, 0x10, RZ ;  /* 0x000000100a0a7810 */ /* 0x000fe20007ffe0ff */
[----:B------:R-:W-:-:S03]  /*0960*/  IMAD R23, R0, 0x4, R23 ;  /* 0x0000000400177824 */ /* 0x000fc600078e0217 */
[----:B------:R-:W-:Y:S02]  /*0970*/  ISETP.GE.AND P1, PT, R10, -0xc, PT ;  /* 0xfffffff40a00780c */ /* 0x000fe40003f26270 */
[----:B------:R-:W-:-:S05]  /*0980*/  LEA R23, R0, R23, 0x2 ;  /* 0x0000001700177211 */ /* 0x000fca00078e10ff */
[C---:B------:R-:W-:Y:S01]  /*0990*/  IMAD R23, R0.reuse, 0x4, R23 ;  /* 0x0000000400177824 */ /* 0x040fe200078e0217 */
[C---:B------:R-:W-:Y:S01]  /*09a0*/  LEA R11, R9.reuse, R11, 0x7 ;  /* 0x0000000b090b7211 */ /* 0x040fe200078e38ff */
[C---:B------:R-:W-:Y:S01]  /*09b0*/  IMAD R7, R9.reuse, 0x80, R7 ;  /* 0x0000008009077824 */ /* 0x040fe200078e0207 */
[C---:B------:R-:W-:Y:S02]  /*09c0*/  LEA R21, R9.reuse, R21, 0x7 ;  /* 0x0000001509157211 */ /* 0x040fe400078e38ff */
[C---:B------:R-:W-:Y:S02]  /*09d0*/  LEA R23, R0.reuse, R23, 0x2 ;  /* 0x0000001700177211 */ /* 0x040fe400078e10ff */
[----:B------:R-:W-:Y:S01]  /*09e0*/  LEA R22, R9, R22, 0x7 ;  /* 0x0000001609167211 */ /* 0x000fe200078e38ff */
[----:B---3--:R2:W3:Y:S02]  /*09f0*/  F2F.F32.F64 R28, R16 ;  /* 0x00000010001c7310 */ /* 0x0084e40000301000 */
[C---:B--2---:R-:W-:Y:S01]  /*0a00*/  IMAD R16, R0.reuse, 0x180, R20 ;  /* 0x0000018000107824 */ /* 0x044fe200078e0214 */
[----:B------:R-:W-:-:S04]  /*0a10*/  LEA R20, R0, R27, 0x7 ;  /* 0x0000001b00147211 */ /* 0x000fc800078e38ff */
[----:B-1----:R1:W-:Y:S04]  /*0a20*/  STS [R16], R25 ;  /* 0x0000001910007388 */ /* 0x0023e80000000800 */
[----:B----4-:R2:W-:Y:S01]  /*0a30*/  STS [R27], R26 ;  /* 0x0000001a1b007388 */ /* 0x0105e20000000800 */
[----:B-1----:R-:W-:-:S03]  /*0a40*/  LEA R25, R0, R27, 0x8 ;  /* 0x0000001b00197211 */ /* 0x002fc600078e40ff */
[----:B------:R1:W-:Y:S01]  /*0a50*/  STS [R20], R24 ;  /* 0x0000001814007388 */ /* 0x0003e20000000800 */
[----:B--2---:R-:W-:-:S03]  /*0a60*/  IMAD R26, R0, 0x180, R27 ;  /* 0x00000180001a7824 */ /* 0x004fc600078e021b */
[----:B---3--:R2:W-:Y:S04]  /*0a70*/  STS [R25], R28 ;  /* 0x0000001c19007388 */ /* 0x0085e80000000800 */
[----:B------:R2:W-:Y:S01]  /*0a80*/  STS [R26], R29 ;  /* 0x0000001d1a007388 */ /* 0x0005e20000000800 */
[----:B-1----:R-:W-:Y:S01]  /*0a90*/  IMAD R20, R0, 0x200, R27 ;  /* 0x0000020000147824 */ /* 0x002fe200078e021b */
[----:B------:R-:W-:Y:S06]  /*0aa0*/  @!P1 BRA `(.L_x_3) ;  /* 0xfffffff800649947 */ /* 0x000fec000383ffff */
.L_x_2:
[----:B------:R-:W-:-:S04]  /*0ab0*/  IADD3 R14, PT, PT, -R10, RZ, RZ ;  /* 0x000000ff0a0e7210 */ /* 0x000fc80007ffe1ff */
[----:B------:R-:W-:-:S13]  /*0ac0*/  ISETP.GT.AND P1, PT, R14, 0x4, PT ;  /* 0x000000040e00780c */ /* 0x000fda0003f24270 */
[----:B------:R-:W-:Y:S05]  /*0ad0*/  @!P1 BRA `(.L_x_4) ;  /* 0x0000000000d49947 */ /* 0x000fea0003800000 */
[----:B------:R-:W1:Y:S02]  /*0ae0*/  LDC.64 R18, c[0x0][0x388] ;  /* 0x0000e200ff127b82 */ /* 0x000e640000000a00 */
[----:B-1----:R-:W-:-:S04]  /*0af0*/  IMAD.WIDE R16, R11, 0x8, R18 ;  /* 0x000000080b107825 */ /* 0x002fc800078e0212 */
[--C-:B--2---:R-:W-:Y:S02]  /*0b00*/  IMAD.WIDE R24, R7, 0x8, R18.reuse ;  /* 0x0000000807187825 */ /* 0x104fe400078e0212 */
[----:B------:R-:W2:Y:S02]  /*0b10*/  LDG.E.64 R16, desc[UR6][R16.64] ;  /* 0x0000000610107981 */ /* 0x000ea4000c1e1b00 */
[----:B------:R-:W-:Y:S02]  /*0b20*/  IMAD.WIDE R14, R21, 0x8, R18 ;  /* 0x00000008150e7825 */ /* 0x000fe400078e0212 */
[----:B------:R-:W3:Y:S04]  /*0b30*/  LDG.E.64 R24, desc[UR6][R24.64] ;  /* 0x0000000618187981 */ /* 0x000ee8000c1e1b00 */
[----:B------:R-:W4:Y:S01]  /*0b40*/  LDG.E.64 R14, desc[UR6][R14.64] ;  /* 0x000000060e0e7981 */ /* 0x000f22000c1e1b00 */
[----:B------:R-:W-:Y:S01]  /*0b50*/  LEA R11, R9, R11, 0x7 ;  /* 0x0000000b090b7211 */ /* 0x000fe200078e38ff */
[----:B------:R-:W-:-:S02]  /*0b60*/  IMAD R28, R0, 0x80, R20 ;  /* 0x00000080001c7824 */ /* 0x000fc400078e0214 */
[----:B------:R-:W-:Y:S01]  /*0b70*/  IMAD.WIDE R26, R22, 0x8, R18 ;  /* 0x00000008161a7825 */ /* 0x000fe200078e0212 */
[----:B--2---:R-:W1:Y:S01]  /*0b80*/  F2F.F32.F64 R16, R16 ;  /* 0x0000001000107310 */ /* 0x004e620000301000 */
[C---:B------:R-:W-:Y:S02]  /*0b90*/  LEA R7, R9.reuse, R7, 0x7 ;  /* 0x0000000709077211 */ /* 0x040fe400078e38ff */
[C---:B------:R-:W-:Y:S01]  /*0ba0*/  LEA R21, R9.reuse, R21, 0x7 ;  /* 0x0000001509157211 */ /* 0x040fe200078e38ff */
[----:B------:R-:W-:Y:S01]  /*0bb0*/  IMAD R22, R9, 0x80, R22 ;  /* 0x0000008009167824 */ /* 0x000fe200078e0216 */
[----:B------:R-:W2:Y:S03]  /*0bc0*/  LDG.E.64 R26, desc[UR6][R26.64] ;  /* 0x000000061a1a7981 */ /* 0x000ea6000c1e1b00 */
[----:B---3--:R-:W3:Y:S08]  /*0bd0*/  F2F.F32.F64 R17, R24 ;  /* 0x0000001800117310 */ /* 0x008ef00000301000 */
[----:B----4-:R4:W5:Y:S02]  /*0be0*/  F2F.F32.F64 R25, R14 ;  /* 0x0000000e00197310 */ /* 0x0109640000301000 */
[----:B----4-:R-:W-:-:S06]  /*0bf0*/  IMAD.WIDE R14, R11, 0x8, R18 ;  /* 0x000000080b0e7825 */ /* 0x010fcc00078e0212 */
[----:B------:R-:W4:Y:S04]  /*0c00*/  LDG.E.64 R14, desc[UR6][R14.64] ;  /* 0x000000060e0e7981 */ /* 0x000f28000c1e1b00 */
[----:B-1----:R-:W-:Y:S04]  /*0c10*/  STS [R20], R16 ;  /* 0x0000001014007388 */ /* 0x002fe80000000800 */
[----:B---3--:R1:W-:Y:S02]  /*0c20*/  STS [R28], R17 ;  /* 0x000000111c007388 */ /* 0x0083e40000000800 */
[----:B-1----:R-:W-:-:S06]  /*0c30*/  IMAD.WIDE R16, R7, 0x8, R18 ;  /* 0x0000000807107825 */ /* 0x002fcc00078e0212 */
[----:B------:R-:W3:Y:S01]  /*0c40*/  LDG.E.64 R16, desc[UR6][R16.64] ;  /* 0x0000000610107981 */ /* 0x000ee2000c1e1b00 */
[----:B----4-:R1:W-:Y:S02]  /*0c50*/  F2F.F32.F64 R24, R14 ;  /* 0x0000000e00187310 */ /* 0x0103e40000301000 */
[----:B-1----:R-:W-:-:S04]  /*0c60*/  IMAD.WIDE R14, R21, 0x8, R18 ;  /* 0x00000008150e7825 */ /* 0x002fc800078e0212 */
[----:B------:R-:W-:Y:S02]  /*0c70*/  IMAD.WIDE R18, R22, 0x8, R18 ;  /* 0x0000000816127825 */ /* 0x000fe400078e0212 */
[----:B------:R-:W4:Y:S04]  /*0c80*/  LDG.E.64 R14, desc[UR6][R14.64] ;  /* 0x000000060e0e7981 */ /* 0x000f28000c1e1b00 */
[----:B------:R-:W4:Y:S01]  /*0c90*/  LDG.E.64 R18, desc[UR6][R18.64] ;  /* 0x0000000612127981 */ /* 0x000f22000c1e1b00 */
[----:B--2---:R-:W1:Y:S01]  /*0ca0*/  F2F.F32.F64 R26, R26 ;  /* 0x0000001a001a7310 */ /* 0x004e620000301000 */
[----:B------:R-:W-:-:S07]  /*0cb0*/  LEA R29, R0, R20, 0x8 ;  /* 0x00000014001d7211 */ /* 0x000fce00078e40ff */
[----:B---3--:R2:W3:Y:S01]  /*0cc0*/  F2F.F32.F64 R27, R16 ;  /* 0x00000010001b7310 */ /* 0x0084e20000301000 */
[----:B-----5:R5:W-:Y:S02]  /*0cd0*/  STS [R29], R25 ;  /* 0x000000191d007388 */ /* 0x020be40000000800 */
[C---:B-----5:R-:W-:Y:S01]  /*0ce0*/  LEA R29, R0.reuse, R20, 0x9 ;  /* 0x00000014001d7211 */ /* 0x060fe200078e48ff */
[----:B------:R-:W-:-:S04]  /*0cf0*/  IMAD R25, R0, 0x180, R20 ;  /* 0x0000018000197824 */ /* 0x000fc800078e0214 */
[C-C-:B------:R-:W-:Y:S01]  /*0d00*/  IMAD R20, R0.reuse, 0x80, R29.reuse ;  /* 0x0000008000147824 */ /* 0x140fe200078e021d */
[----:B-1----:R-:W-:Y:S01]  /*0d10*/  STS [R25], R26 ;  /* 0x0000001a19007388 */ /* 0x002fe20000000800 */
[----:B--2---:R-:W-:-:S03]  /*0d20*/  IMAD R17, R0, 0x180, R29 ;  /* 0x0000018000117824 */ /* 0x004fc600078e021d */
[----:B------:R-:W-:Y:S04]  /*0d30*/  STS [R29], R24 ;  /* 0x000000181d007388 */ /* 0x000fe80000000800 */
[----:B---3--:R1:W-:Y:S01]  /*0d40*/  STS [R20], R27 ;  /* 0x0000001b14007388 */ /* 0x0083e20000000800 */
[----:B------:R-:W-:Y:S01]  /*0d50*/  LEA R23, R0, R23, 0x2 ;  /* 0x0000001700177211 */ /* 0x000fe200078e10ff */
[----:B------:R-:W-:Y:S01]  /*0d60*/  VIADD R10, R10, 0x8 ;  /* 0x000000080a0a7836 */ /* 0x000fe20000000000 */
[----:B------:R-:W-:Y:S01]  /*0d70*/  PLOP3.LUT P0, PT, PT, PT, PT, 0x8, 0x80 ;  /* 0x000000000080781c */ /* 0x000fe20003f0e170 */
[C---:B------:R-:W-:Y:S01]  /*0d80*/  IMAD R21, R9.reuse, 0x80, R21 ;  /* 0x0000008009157824 */ /* 0x040fe200078e0215 */
[----:B------:R-:W-:Y:S02]  /*0d90*/  LEA R23, R0, R23, 0x2 ;  /* 0x0000001700177211 */ /* 0x000fe400078e10ff */
[----:B------:R-:W-:-:S02]  /*0da0*/  LEA R7, R9, R7, 0x7 ;  /* 0x0000000709077211 */ /* 0x000fc400078e38ff */
[C---:B------:R-:W-:Y:S01]  /*0db0*/  LEA R22, R9.reuse, R22, 0x7 ;  /* 0x0000001609167211 */ /* 0x040fe200078e38ff */
[C---:B-1----:R-:W-:Y:S01]  /*0dc0*/  IMAD R20, R0.reuse, 0x200, R29 ;  /* 0x0000020000147824 */ /* 0x042fe200078e021d */
[----:B------:R-:W-:Y:S01]  /*0dd0*/  LEA R11, R9, R11, 0x7 ;  /* 0x0000000b090b7211 */ /* 0x000fe200078e38ff */
[----:B----4-:R1:W2:Y:S08]  /*0de0*/  F2F.F32.F64 R28, R14 ;  /* 0x0000000e001c7310 */ /* 0x0102b00000301000 */
[----:B------:R-:W3:Y:S01]  /*0df0*/  F2F.F32.F64 R18, R18 ;  /* 0x0000001200127310 */ /* 0x000ee20000301000 */
[----:B-1----:R-:W-:-:S05]  /*0e00*/  LEA R15, R0, R29, 0x8 ;  /* 0x0000001d000f7211 */ /* 0x002fca00078e40ff */
[----:B--2---:R1:W-:Y:S04]  /*0e10*/  STS [R15], R28 ;  /* 0x0000001c0f007388 */ /* 0x0043e80000000800 */
[----:B---3--:R1:W-:Y:S02]  /*0e20*/  STS [R17], R18 ;  /* 0x0000001211007388 */ /* 0x0083e40000000800 */
.L_x_4:
[----:B------:R-:W-:-:S13]  /*0e30*/  ISETP.NE.OR P0, PT, R10, RZ, P0 ;  /* 0x000000ff0a00720c */ /* 0x000fda0000705670 */
[----:B------:R-:W-:Y:S05]  /*0e40*/  @!P0 BRA `(.L_x_0) ;  /* 0x0000000000708947 */ /* 0x000fea0003800000 */
.L_x_1:
[----:B0-2---:R-:W-:-:S04]  /*0e50*/  IMAD.WIDE R24, R11, 0x8, R12 ;  /* 0x000000080b187825 */ /* 0x005fc800078e020c */
[--C-:B-1----:R-:W-:Y:S02]  /*0e60*/  IMAD.WIDE R18, R7, 0x8, R12.reuse ;  /* 0x0000000807127825 */ /* 0x102fe400078e020c */
[----:B------:R-:W2:Y:S02]  /*0e70*/  LDG.E.64 R24, desc[UR6][R24.64] ;  /* 0x0000000618187981 */ /* 0x000ea4000c1e1b00 */
[--C-:B----4-:R-:W-:Y:S02]  /*0e80*/  IMAD.WIDE R16, R21, 0x8, R12.reuse ;  /* 0x0000000815107825 */ /* 0x110fe400078e020c */
[----:B------:R-:W3:Y:S02]  /*0e90*/  LDG.E.64 R18, desc[UR6][R18.64] ;  /* 0x0000000612127981 */ /* 0x000ee4000c1e1b00 */
[----:B------:R-:W-:Y:S02]  /*0ea0*/  IMAD.WIDE R14, R22, 0x8, R12 ;  /* 0x00000008160e7825 */ /* 0x000fe400078e020c */
[----:B------:R-:W4:Y:S04]  /*0eb0*/  LDG.E.64 R16, desc[UR6][R16.64] ;  /* 0x0000000610107981 */ /* 0x000f28000c1e1b00 */
[----:B------:R-:W5:Y:S01]  /*0ec0*/  LDG.E.64 R14, desc[UR6][R14.64] ;  /* 0x000000060e0e7981 */ /* 0x000f62000c1e1b00 */
[----:B------:R-:W-:-:S05]  /*0ed0*/  VIADD R10, R10, 0x4 ;  /* 0x000000040a0a7836 */ /* 0x000fca0000000000 */
[----:B------:R-:W-:Y:S01]  /*0ee0*/  ISETP.NE.AND P0, PT, R10, RZ, PT ;  /* 0x000000ff0a00720c */ /* 0x000fe20003f05270 */
[C---:B------:R-:W-:Y:S01]  /*0ef0*/  IMAD R21, R9.reuse, 0x80, R21 ;  /* 0x0000008009157824 */ /* 0x040fe200078e0215 */
[C---:B------:R-:W-:Y:S02]  /*0f00*/  LEA R23, R0.reuse, R23, 0x2 ;  /* 0x0000001700177211 */ /* 0x040fe400078e10ff */
[C---:B------:R-:W-:Y:S02]  /*0f10*/  LEA R7, R9.reuse, R7, 0x7 ;  /* 0x0000000709077211 */ /* 0x040fe400078e38ff */
[C---:B------:R-:W-:Y:S02]  /*0f20*/  LEA R22, R9.reuse, R22, 0x7 ;  /* 0x0000001609167211 */ /* 0x040fe400078e38ff */
[----:B------:R-:W-:Y:S01]  /*0f30*/  LEA R11, R9, R11, 0x7 ;  /* 0x0000000b090b7211 */ /* 0x000fe200078e38ff */
[----:B--2---:R-:W0:Y:S08]  /*0f40*/  F2F.F32.F64 R27, R24 ;  /* 0x00000018001b7310 */ /* 0x004e300000301000 */
[----:B---3--:R-:W1:Y:S08]  /*0f50*/  F2F.F32.F64 R26, R18 ;  /* 0x00000012001a7310 */ /* 0x008e700000301000 */
[----:B----4-:R2:W3:Y:S08]  /*0f60*/  F2F.F32.F64 R28, R16 ;  /* 0x00000010001c7310 */ /* 0x0104f00000301000 */
[----:B-----5:R4:W5:Y:S01]  /*0f70*/  F2F.F32.F64 R29, R14 ;  /* 0x0000000e001d7310 */ /* 0x0209620000301000 */
[CC--:B--2---:R-:W-:Y:S01]  /*0f80*/  LEA R17, R0.reuse, R20.reuse, 0x8 ;  /* 0x0000001400117211 */ /* 0x0c4fe200078e40ff */
[----:B0-----:R0:W-:Y:S01]  /*0f90*/  STS [R20], R27 ;  /* 0x0000001b14007388 */ /* 0x0011e20000000800 */
[C---:B----4-:R-:W-:Y:S01]  /*0fa0*/  LEA R15, R0.reuse, R20, 0x7 ;  /* 0x00000014000f7211 */ /* 0x050fe200078e38ff */
[----:B------:R-:W-:-:S04]  /*0fb0*/  IMAD R14, R0, 0x180, R20 ;  /* 0x00000180000e7824 */ /* 0x000fc800078e0214 */
[----:B-1----:R4:W-:Y:S04]  /*0fc0*/  STS [R15], R26 ;  /* 0x0000001a0f007388 */ /* 0x0029e80000000800 */
[----:B---3--:R4:W-:Y:S04]  /*0fd0*/  STS [R17], R28 ;  /* 0x0000001c11007388 */ /* 0x0089e80000000800 */
[----:B-----5:R4:W-:Y:S01]  /*0fe0*/  STS [R14], R29 ;  /* 0x0000001d0e007388 */ /* 0x0209e20000000800 */
[----:B0-----:R-:W-:Y:S01]  /*0ff0*/  IMAD R20, R0, 0x200, R20 ;  /* 0x0000020000147824 */ /* 0x001fe200078e0214 */
[----:B------:R-:W-:Y:S06]  /*1000*/  @P0 BRA `(.L_x_1) ;  /* 0xfffffffc00900947 */ /* 0x000fec000383ffff */
.L_x_0:
[----:B------:R-:W-:-:S13]  /*1010*/  ISETP.NE.AND P1, PT, R8, RZ, PT ;  /* 0x000000ff0800720c */ /* 0x000fda0003f25270 */
[----:B------:R-:W-:Y:S05]  /*1020*/  @!P1 BRA `(.L_x_5) ;  /* 0x0000000000589947 */ /* 0x000fea0003800000 */
[----:B------:R-:W3:Y:S01]  /*1030*/  S2UR UR5, SR_CgaCtaId ;  /* 0x00000000000579c3 */ /* 0x000ee20000008800 */
[----:B0-----:R-:W-:Y:S01]  /*1040*/  IADD3 R23, PT, PT, R5, R23, RZ ;  /* 0x0000001705177210 */ /* 0x001fe20007ffe0ff */
[----:B------:R-:W-:Y:S01]  /*1050*/  UMOV UR4, 0x400 ;  /* 0x0000040000047882 */ /* 0x000fe20000000000 */
[----:B-1----:R-:W-:Y:S01]  /*1060*/  IMAD R18, R0, UR8, RZ ;  /* 0x0000000800127c24 */ /* 0x002fe2000f8e02ff */
[----:B----4-:R-:W-:Y:S02]  /*1070*/  IADD3 R14, PT, PT, -R8, RZ, RZ ;  /* 0x000000ff080e7210 */ /* 0x010fe40007ffe1ff */
[----:B------:R-:W-:Y:S01]  /*1080*/  LEA R7, R4, R23, 0x5 ;  /* 0x0000001704077211 */ /* 0x000fe200078e28ff */
[----:B------:R-:W-:Y:S01]  /*1090*/  IMAD R9, R23, 0x20, R3 ;  /* 0x0000002017097824 */ /* 0x000fe200078e0203 */
[----:B------:R-:W0:Y:S03]  /*10a0*/  LDC.64 R10, c[0x0][0x388] ;  /* 0x0000e200ff0a7b82 */ /* 0x000e260000000a00 */
[----:B------:R-:W-:-:S05]  /*10b0*/  IMAD R12, R7, UR8, RZ ;  /* 0x00000008070c7c24 */ /* 0x000fca000f8e02ff */
[----:B------:R-:W-:-:S05]  /*10c0*/  LEA R7, R12, R3, 0x5 ;  /* 0x000000030c077211 */ /* 0x000fca00078e28ff */
[----:B------:R-:W-:Y:S01]  /*10d0*/  IMAD R7, R2, 0x20, R7 ;  /* 0x0000002002077824 */ /* 0x000fe200078e0207 */
[----:B---3--:R-:W-:-:S06]  /*10e0*/  ULEA UR4, UR5, UR4, 0x18 ;  /* 0x0000000405047291 */ /* 0x008fcc000f8ec0ff */
[----:B------:R-:W-:-:S07]  /*10f0*/  LEA R9, R9, UR4, 0x2 ;  /* 0x0000000409097c11 */ /* 0x000fce000f8e10ff */
.L_x_6:
[----:B0-----:R-:W-:-:S06]  /*1100*/  IMAD.WIDE R12, R7, 0x8, R10 ;  /* 0x00000008070c7825 */ /* 0x001fcc00078e020a */
[----:B------:R-:W3:Y:S01]  /*1110*/  LDG.E.64 R12, desc[UR6][R12.64] ;  /* 0x000000060c0c7981 */ /* 0x000ee2000c1e1b00 */
[----:B------:R-:W-:Y:S02]  /*1120*/  IADD3 R14, PT, PT, R14, 0x1, RZ ;  /* 0x000000010e0e7810 */ /* 0x000fe40007ffe0ff */
[----:B------:R-:W-:Y:S02]  /*1130*/  LEA R7, R18, R7, 0x5 ;  /* 0x0000000712077211 */ /* 0x000fe400078e28ff */
[----:B------:R-:W-:Y:S01]  /*1140*/  ISETP.NE.AND P0, PT, R14, RZ, PT ;  /* 0x000000ff0e00720c */ /* 0x000fe20003f05270 */
[----:B---3--:R-:W0:Y:S02]  /*1150*/  F2F.F32.F64 R16, R12 ;  /* 0x0000000c00107310 */ /* 0x008e240000301000 */
[----:B0-----:R0:W-:Y:S02]  /*1160*/  STS [R9], R16 ;  /* 0x0000001009007388 */ /* 0x0011e40000000800 */
[----:B0-----:R-:W-:-:S08]  /*1170*/  IMAD R9, R0, 0x80, R9 ;  /* 0x0000008000097824 */ /* 0x001fd000078e0209 */
[----:B------:R-:W-:Y:S05]  /*1180*/  @P0 BRA `(.L_x_6) ;  /* 0xfffffffc00dc0947 */ /* 0x000fea000383ffff */
.L_x_5:
[----:B------:R-:W-:Y:S01]  /*1190*/  BAR.SYNC.DEFER_BLOCKING 0x0 ;  /* 0x0000000000007b1d */ /* 0x000fe20000010000 */
[----:B------:R-:W-:-:S05]  /*11a0*/  HFMA2 R7, -RZ, RZ, 0, 0 ;  /* 0x00000000ff077431 */ /* 0x000fca00000001ff */
[----:B------:R-:W-:Y:S05]  /*11b0*/  @!P2 BRA `(.L_x_7) ;  /* 0x0000000c0080a947 */ /* 0x000fea0003800000 */
[----:B------:R-:W3:Y:S01]  /*11c0*/  S2UR UR5, SR_CgaCtaId ;  /* 0x00000000000579c3 */ /* 0x000ee20000008800 */
[----:B------:R-:W-:Y:S01]  /*11d0*/  LOP3.LUT R6, R6, 0xfffffffc, RZ, 0xc0, !PT ;  /* 0xfffffffc06067812 */ /* 0x000fe200078ec0ff */
[----:B0-----:R-:W-:Y:S01]  /*11e0*/  IMAD R13, R2, 0x20, R5 ;  /* 0x00000020020d7824 */ /* 0x001fe200078e0205 */
[----:B-1--4-:R-:W-:Y:S01]  /*11f0*/  IADD3 R15, PT, PT, R5, R0, RZ ;  /* 0x00000000050f7210 */ /* 0x012fe20007ffe0ff */
[----:B------:R-:W-:Y:S01]  /*1200*/  UMOV UR4, 0x400 ;  /* 0x0000040000047882 */ /* 0x000fe20000000000 */
[----:B------:R-:W-:Y:S01]  /*1210*/  LEA R17, R3, R5, 0x5 ;  /* 0x0000000503117211 */ /* 0x000fe200078e28ff */
[----:B------:R-:W-:Y:S01]  /*1220*/  IMAD.MOV R20, RZ, RZ, -R6 ;  /* 0x000000ffff147224 */ /* 0x000fe200078e0a06 */
[----:B------:R-:W-:Y:S01]  /*1230*/  LEA R14, R0, R13, 0x1 ;  /* 0x0000000d000e7211 */ /* 0x000fe200078e08ff */
[----:B------:R-:W0:Y:S01]  /*1240*/  LDC.64 R10, c[0x0][0x380] ;  /* 0x0000e000ff0a7b82 */ /* 0x000e220000000a00 */
[----:B------:R-:W-:Y:S01]  /*1250*/  LEA R6, R2, R15, 0x5 ;  /* 0x0000000f02067211 */ /* 0x000fe200078e28ff */
[----:B------:R-:W-:Y:S01]  /*1260*/  IMAD R15, R0, 0x3, R13 ;  /* 0x00000003000f7824 */ /* 0x000fe200078e020d */
[----:B------:R-:W-:Y:S01]  /*1270*/  ISETP.GE.AND P0, PT, R20, RZ, PT ;  /* 0x000000ff1400720c */ /* 0x000fe20003f06270 */
[----:B------:R-:W-:Y:S01]  /*1280*/  IMAD R14, R14, UR8, RZ ;  /* 0x000000080e0e7c24 */ /* 0x000fe2000f8e02ff */
[----:B------:R-:W-:Y:S01]  /*1290*/  MOV R7, RZ ;  /* 0x000000ff00077202 */ /* 0x000fe20000000f00 */
[----:B------:R-:W-:-:S02]  /*12a0*/  IMAD R18, R13, UR8, RZ ;  /* 0x000000080d127c24 */ /* 0x000fc4000f8e02ff */
[----:B------:R-:W-:Y:S01]  /*12b0*/  IMAD R12, R6, UR8, RZ ;  /* 0x00000008060c7c24 */ /* 0x000fe2000f8e02ff */
[-C--:B------:R-:W-:Y:S01]  /*12c0*/  LEA R13, R14, R3.reuse, 0x5 ;  /* 0x000000030e0d7211 */ /* 0x080fe200078e28ff */
[----:B------:R-:W-:Y:S02]  /*12d0*/  IMAD R16, R15, UR8, RZ ;  /* 0x000000080f107c24 */ /* 0x000fe4000f8e02ff */
[--C-:B------:R-:W-:Y:S01]  /*12e0*/  IMAD R19, R18, 0x20, R3.reuse ;  /* 0x0000002012137824 */ /* 0x100fe200078e0203 */
[----:B------:R-:W-:Y:S01]  /*12f0*/  LEA R23, R12, R3, 0x5 ;  /* 0x000000030c177211 */ /* 0x000fe200078e28ff */
[----:B------:R-:W-:Y:S01]  /*1300*/  IMAD R21, R16, 0x20, R3 ;  /* 0x0000002010157824 */ /* 0x000fe200078e0203 */
[----:B---3--:R-:W-:Y:S01]  /*1310*/  ULEA UR4, UR5, UR4, 0x18 ;  /* 0x0000000405047291 */ /* 0x008fe2000f8ec0ff */
[----:B------:R-:W-:Y:S01]  /*1320*/  IMAD R9, R0, UR8, RZ ;  /* 0x0000000800097c24 */ /* 0x000fe2000f8e02ff */
[C---:B------:R-:W-:Y:S01]  /*1330*/  LEA R19, R4.reuse, R19, 0x5 ;  /* 0x0000001304137211 */ /* 0x040fe200078e28ff */
[C---:B------:R-:W-:Y:S01]  /*1340*/  IMAD R22, R4.reuse, 0x20, R13 ;  /* 0x0000002004167824 */ /* 0x040fe200078e020d */
[----:B------:R-:W-:-:S02]  /*1350*/  LEA R23, R4, R23, 0x5 ;  /* 0x0000001704177211 */ /* 0x000fc400078e28ff */
[----:B------:R-:W-:Y:S02]  /*1360*/  LEA R6, R17, UR4, 0x2 ;  /* 0x0000000411067c11 */ /* 0x000fe4000f8e10ff */
[----:B------:R-:W-:Y:S01]  /*1370*/  LEA R21, R4, R21, 0x5 ;  /* 0x0000001504157211 */ /* 0x000fe200078e28ff */
[----:B------:R-:W-:Y:S06]  /*1380*/  @P0 BRA `(.L_x_8) ;  /* 0x00000008009c0947 */ /* 0x000fec0003800000 */
[----:B------:R-:W-:Y:S02]  /*1390*/  IADD3 R12, PT, PT, -R20, RZ, RZ ;  /* 0x000000ff140c7210 */ /* 0x000fe40007ffe1ff */
[----:B------:R-:W-:Y:S02]  /*13a0*/  PLOP3.LUT P0, PT, PT, PT, PT, 0x80, 0x8 ;  /* 0x000000000008781c */ /* 0x000fe40003f0f070 */
[----:B------:R-:W-:-:S13]  /*13b0*/  ISETP.GT.AND P2, PT, R12, 0xc, PT ;  /* 0x0000000c0c00780c */ /* 0x000fda0003f44270 */
[----:B------:R-:W-:Y:S05]  /*13c0*/  @!P2 BRA `(.L_x_9) ;  /* 0x0000000400a4a947 */ /* 0x000fea0003800000 */
[----:B------:R-:W1:Y:S01]  /*13d0*/  LDC.64 R12, c[0x0][0x380] ;  /* 0x0000e000ff0c7b82 */ /* 0x000e620000000a00 */
[----:B------:R-:W-:-:S13]  /*13e0*/  PLOP3.LUT P0, PT, PT, PT, PT, 0x8, 0x80 ;  /* 0x000000000080781c */ /* 0x000fda0003f0e170 */
.L_x_10:
[----:B--23--:R2:W3:Y:S01]  /*13f0*/  LDS R25, [R6] ;  /* 0x0000000006197984 */ /* 0x00c4e20000000800 */
[C-C-:B------:R-:W-:Y:S01]  /*1400*/  IMAD R27, R0.reuse, 0x4, R6.reuse ;  /* 0x00000004001b7824 */ /* 0x140fe200078e0206 */
[CC--:B------:R-:W-:Y:S01]  /*1410*/  LEA R26, R0.reuse, R6.reuse, 0x3 ;  /* 0x00000006001a7211 */ /* 0x0c0fe200078e18ff */
[----:B------:R-:W-:Y:S01]  /*1420*/  IMAD R18, R0, 0xc, R6 ;  /* 0x0000000c00127824 */ /* 0x000fe200078e0206 */
[----:B------:R-:W-:Y:S01]  /*1430*/  IADD3 R20, PT, PT, R20, 0x10, RZ ;  /* 0x0000001014147810 */ /* 0x000fe20007ffe0ff */
[----:B-1----:R-:W-:Y:S01]  /*1440*/  IMAD.WIDE R16, R19, 0x8, R12 ;  /* 0x0000000813107825 */ /* 0x002fe200078e020c */
[----:B------:R-:W-:Y:S01]  /*1450*/  LEA R19, R9, R19, 0x7 ;  /* 0x0000001309137211 */ /* 0x000fe200078e38ff */
[----:B------:R-:W1:Y:S01]  /*1460*/  LDS R27, [R27] ;  /* 0x000000001b1b7984 */ /* 0x000e620000000800 */
[C---:B--2---:R-:W-:Y:S02]  /*1470*/  LEA R6, R0.reuse, R6, 0x4 ;  /* 0x0000000600067211 */ /* 0x044fe400078e20ff */
[----:B------:R-:W-:Y:S01]  /*1480*/  LEA R7, R0, R7, 0x2 ;  /* 0x0000000700077211 */ /* 0x000fe200078e10ff */
[----:B------:R-:W2:Y:S01]  /*1490*/  LDS R26, [R26] ;  /* 0x000000001a1a7984 */ /* 0x000ea20000000800 */
[----:B------:R-:W-:Y:S01]  /*14a0*/  ISETP.GE.AND P2, PT, R20, -0xc, PT ;  /* 0xfffffff41400780c */ /* 0x000fe20003f46270 */
[----:B------:R-:W-:-:S02]  /*14b0*/  IMAD R28, R0, 0x4, R6 ;  /* 0x00000004001c7824 */ /* 0x000fc400078e0206 */
[----:B------:R-:W4:Y:S01]  /*14c0*/  LDS R18, [R18] ;  /* 0x0000000012127984 */ /* 0x000f220000000800 */
[C---:B------:R-:W-:Y:S02]  /*14d0*/  IMAD R29, R0.reuse, 0xc, R6 ;  /* 0x0000000c001d7824 */ /* 0x040fe400078e0206 */
[----:B------:R-:W-:-:S05]  /*14e0*/  IMAD R7, R0, 0x4, R7 ;  /* 0x0000000400077824 */ /* 0x000fca00078e0207 */
[----:B------:R-:W-:-:S05]  /*14f0*/  LEA R7, R0, R7, 0x2 ;  /* 0x0000000700077211 */ /* 0x000fca00078e10ff */
[C---:B------:R-:W-:Y:S01]  /*1500*/  IMAD R7, R0.reuse, 0x4, R7 ;  /* 0x0000000400077824 */ /* 0x040fe200078e0207 */
[----:B---3--:R-:W3:Y:S08]  /*1510*/  F2F.F64.F32 R24, R25 ;  /* 0x0000001900187310 */ /* 0x008ef00000201800 */
[----:B-1----:R1:W5:Y:S01]  /*1520*/  F2F.F64.F32 R14, R27 ;  /* 0x0000001b000e7310 */ /* 0x0023620000201800 */
[----:B---3--:R-:W-:Y:S01]  /*1530*/  STG.E.64 desc[UR6][R16.64], R24 ;  /* 0x0000001810007986 */ /* 0x008fe2000c101b06 */
[----:B-1----:R-:W-:-:S03]  /*1540*/  LEA R27, R0, R6, 0x3 ;  /* 0x00000006001b7211 */ /* 0x002fc600078e18ff */
[----:B------:R1:W3:Y:S04]  /*1550*/  LDS R24, [R6] ;  /* 0x0000000006187984 */ /* 0x0002e80000000800 */
[----:B------:R0:W3:Y:S01]  /*1560*/  LDS R25, [R28] ;  /* 0x000000001c197984 */ /* 0x0000e20000000800 */
[----:B-1----:R-:W-:Y:S01]  /*1570*/  LEA R6, R0, R6, 0x4 ;  /* 0x0000000600067211 */ /* 0x002fe200078e20ff */
[----:B------:R-:W-:-:S03]  /*1580*/  IMAD.WIDE R16, R23, 0x8, R12 ;  /* 0x0000000817107825 */ /* 0x000fc600078e020c */
[----:B0-----:R-:W-:Y:S01]  /*1590*/  LEA R28, R0, R6, 0x2 ;  /* 0x00000006001c7211 */ /* 0x001fe200078e10ff */
[----:B------:R-:W-:Y:S01]  /*15a0*/  IMAD R23, R9, 0x80, R23 ;  /* 0x0000008009177824 */ /* 0x000fe200078e0217 */
[----:B-----5:R2:W-:Y:S02]  /*15b0*/  STG.E.64 desc[UR6][R16.64], R14 ;  /* 0x0000000e10007986 */ /* 0x0205e4000c101b06 */
[----:B--2---:R0:W1:Y:S01]  /*15c0*/  F2F.F64.F32 R16, R26 ;  /* 0x0000001a00107310 */ /* 0x0040620000201800 */
[----:B------:R-:W-:-:S04]  /*15d0*/  IMAD.WIDE R14, R22, 0x8, R12 ;  /* 0x00000008160e7825 */ /* 0x000fc800078e020c */
[----:B------:R-:W-:Y:S01]  /*15e0*/  IMAD R22, R9, 0x80, R22 ;  /* 0x0000008009167824 */ /* 0x000fe200078e0216 */
[----:B0-----:R0:W-:Y:S04]  /*15f0*/  LDS R26, [R29] ;  /* 0x000000001d1a7984 */ /* 0x0011e80000000800 */
[----:B-1----:R4:W-:Y:S01]  /*1600*/  STG.E.64 desc[UR6][R14.64], R16 ;  /* 0x000000100e007986 */ /* 0x0029e2000c101b06 */
[----:B0-----:R-:W-:Y:S01]  /*1610*/  LEA R29, R0, R6, 0x3 ;  /* 0x00000006001d7211 */ /* 0x001fe200078e18ff */
[----:B----4-:R0:W1:Y:S01]  /*1620*/  F2F.F64.F32 R16, R18 ;  /* 0x0000001200107310 */ /* 0x0100620000201800 */
[--C-:B------:R-:W-:Y:S01]  /*1630*/  IMAD.WIDE R14, R21, 0x8, R12.reuse ;  /* 0x00000008150e7825 */ /* 0x100fe200078e020c */
[----:B------:R-:W-:Y:S01]  /*1640*/  LEA R21, R9, R21, 0x7 ;  /* 0x0000001509157211 */ /* 0x000fe200078e38ff */
[----:B0-----:R-:W0:Y:S04]  /*1650*/  LDS R18, [R27] ;  /* 0x000000001b127984 */ /* 0x001e280000000800 */
[----:B------:R-:W-:Y:S04]  /*1660*/  LDS R27, [R6] ;  /* 0x00000000061b7984 */ /* 0x000fe80000000800 */
[----:B-1----:R3:W-:Y:S02]  /*1670*/  STG.E.64 desc[UR6][R14.64], R16 ;  /* 0x000000100e007986 */ /* 0x0027e4000c101b06 */
[----:B---3--:R-:W1:Y:S01]  /*1680*/  F2F.F64.F32 R14, R24 ;  /* 0x00000018000e7310 */ /* 0x008e620000201800 */
[----:B------:R-:W-:-:S07]  /*1690*/  IMAD.WIDE R16, R19, 0x8, R12 ;  /* 0x0000000813107825 */ /* 0x000fce00078e020c */
[----:B------:R-:W2:Y:S01]  /*16a0*/  F2F.F64.F32 R24, R25 ;  /* 0x0000001900187310 */ /* 0x000ea20000201800 */
[----:B-1----:R1:W-:Y:S02]  /*16b0*/  STG.E.64 desc[UR6][R16.64], R14 ;  /* 0x0000000e10007986 */ /* 0x0023e4000c101b06 */
[----:B-1----:R-:W-:Y:S01]  /*16c0*/  IMAD.WIDE R14, R23, 0x8, R12 ;  /* 0x00000008170e7825 */ /* 0x002fe200078e020c */
[----:B------:R-:W-:-:S03]  /*16d0*/  LEA R23, R9, R23, 0x7 ;  /* 0x0000001709177211 */ /* 0x000fc600078e38ff */
[----:B------:R-:W-:Y:S01]  /*16e0*/  IMAD.WIDE R16, R22, 0x8, R12 ;  /* 0x0000000816107825 */ /* 0x000fe200078e020c */
[----:B--2---:R0:W-:Y:S01]  /*16f0*/  STG.E.64 desc[UR6][R14.64], R24 ;  /* 0x000000180e007986 */ /* 0x0041e2000c101b06 */
[----:B------:R-:W-:-:S03]  /*1700*/  LEA R22, R9, R22, 0x7 ;  /* 0x0000001609167211 */ /* 0x000fc600078e38ff */
[----:B------:R-:W-:Y:S01]  /*1710*/  LDS R24, [R29] ;  /* 0x000000001d187984 */ /* 0x000fe20000000800 */
[----:B0-----:R0:W1:Y:S01]  /*1720*/  F2F.F64.F32 R14, R18 ;  /* 0x00000012000e7310 */ /* 0x0010620000201800 */
[----:B------:R-:W-:Y:S02]  /*1730*/  IMAD R25, R9, 0x80, R19 ;  /* 0x0000008009197824 */ /* 0x000fe400078e0213 */
[----:B0-----:R-:W0:Y:S04]  /*1740*/  LDS R18, [R28] ;  /* 0x000000001c127984 */ /* 0x001e280000000800 */
[----:B-1----:R1:W-:Y:S02]  /*1750*/  STG.E.64 desc[UR6][R16.64], R14 ;  /* 0x0000000e10007986 */ /* 0x0023e4000c101b06 */
[----:B-1----:R1:W2:Y:S01]  /*1760*/  F2F.F64.F32 R14, R26 ;  /* 0x0000001a000e7310 */ /* 0x0022a20000201800 */
[----:B------:R-:W-:-:S04]  /*1770*/  IMAD.WIDE R16, R21, 0x8, R12 ;  /* 0x0000000815107825 */ /* 0x000fc800078e020c */
[----:B------:R-:W-:Y:S02]  /*1780*/  IMAD R21, R9, 0x80, R21 ;  /* 0x0000008009157824 */ /* 0x000fe400078e0215 */
[C---:B-1----:R-:W-:Y:S01]  /*1790*/  IMAD R26, R0.reuse, 0xc, R6 ;  /* 0x0000000c001a7824 */ /* 0x042fe200078e0206 */
[----:B------:R-:W-:-:S04]  /*17a0*/  LEA R6, R0, R6, 0x4 ;  /* 0x0000000600067211 */ /* 0x000fc800078e20ff */
[C---:B------:R-:W-:Y:S01]  /*17b0*/  LEA R29, R0.reuse, R6, 0x3 ;  /* 0x00000006001d7211 */ /* 0x040fe200078e18ff */
[----:B------:R-:W1:Y:S01]  /*17c0*/  LDS R26, [R26] ;  /* 0x000000001a1a7984 */ /* 0x000e620000000800 */
[----:B------:R-:W-:-:S03]  /*17d0*/  IMAD R28, R0, 0x4, R6 ;  /* 0x00000004001c7824 */ /* 0x000fc600078e0206 */
[----:B--2---:R2:W-:Y:S01]  /*17e0*/  STG.E.64 desc[UR6][R16.64], R14 ;  /* 0x0000000e10007986 */ /* 0x0045e2000c101b06 */
[----:B0-----:R-:W-:Y:S08]  /*17f0*/  F2F.F64.F32 R18, R18 ;  /* 0x0000001200127310 */ /* 0x001ff00000201800 */
[----:B--2---:R0:W2:Y:S01]  /*1800*/  F2F.F64.F32 R14, R27 ;  /* 0x0000001b000e7310 */ /* 0x0040a20000201800 */
[--C-:B------:R-:W-:Y:S01]  /*1810*/  IMAD.WIDE R16, R25, 0x8, R12.reuse ;  /* 0x0000000819107825 */ /* 0x100fe200078e020c */
[----:B------:R-:W-:Y:S01]  /*1820*/  LEA R25, R9, R25, 0x7 ;  /* 0x0000001909197211 */ /* 0x000fe200078e38ff */
[----:B0-----:R-:W0:Y:S04]  /*1830*/  LDS R27, [R6] ;  /* 0x00000000061b7984 */ /* 0x001e280000000800 */
[----:B--2---:R2:W-:Y:S02]  /*1840*/  STG.E.64 desc[UR6][R16.64], R14 ;  /* 0x0000000e10007986 */ /* 0x0045e4000c101b06 */
[----:B--2---:R-:W-:Y:S01]  /*1850*/  IMAD.WIDE R14, R23, 0x8, R12 ;  /* 0x00000008170e7825 */ /* 0x004fe200078e020c */
[----:B------:R-:W-:-:S03]  /*1860*/  LEA R23, R9, R23, 0x7 ;  /* 0x0000001709177211 */ /* 0x000fc600078e38ff */
[----:B------:R-:W-:Y:S01]  /*1870*/  IMAD.WIDE R16, R22, 0x8, R12 ;  /* 0x0000000816107825 */ /* 0x000fe200078e020c */
[----:B------:R2:W-:Y:S03]  /*1880*/  STG.E.64 desc[UR6][R14.64], R18 ;  /* 0x000000120e007986 */ /* 0x0005e6000c101b06 */
[----:B------:R-:W-:Y:S01]  /*1890*/  IMAD R22, R9, 0x80, R22 ;  /* 0x0000008009167824 */ /* 0x000fe200078e0216 */
[----:B------:R-:W3:Y:S04]  /*18a0*/  LDS R18, [R28] ;  /* 0x000000001c127984 */ /* 0x000ee80000000800 */
[----:B------:R-:W4:Y:S01]  /*18b0*/  LDS R19, [R29] ;  /* 0x000000001d137984 */ /* 0x000f220000000800 */
[----:B--2---:R2:W5:Y:S02]  /*18c0*/  F2F.F64.F32 R14, R24 ;  /* 0x00000018000e7310 */ /* 0x0045640000201800 */
[C---:B--2---:R-:W-:Y:S01]  /*18d0*/  IMAD R24, R0.reuse, 0xc, R6 ;  /* 0x0000000c00187824 */ /* 0x044fe200078e0206 */
[----:B------:R-:W-:-:S05]  /*18e0*/  LEA R6, R0, R6, 0x4 ;  /* 0x0000000600067211 */ /* 0x000fca00078e20ff */
[----:B------:R-:W2:Y:S04]  /*18f0*/  LDS R24, [R24] ;  /* 0x0000000018187984 */ /* 0x000ea80000000800 */
[----:B-----5:R1:W-:Y:S02]  /*1900*/  STG.E.64 desc[UR6][R16.64], R14 ;  /* 0x0000000e10007986 */ /* 0x0203e4000c101b06 */
[----:B-1----:R-:W1:Y:S01]  /*1910*/  F2F.F64.F32 R14, R26 ;  /* 0x0000001a000e7310 */ /* 0x002e620000201800 */
[----:B------:R-:W-:Y:S01]  /*1920*/  IMAD.WIDE R16, R21, 0x8, R12 ;  /* 0x0000000815107825 */ /* 0x000fe200078e020c */
[----:B------:R-:W-:-:S05]  /*1930*/  LEA R21, R9, R21, 0x7 ;  /* 0x0000001509157211 */ /* 0x000fca00078e38ff */
[--C-:B------:R-:W-:Y:S01]  /*1940*/  IMAD.WIDE R28, R21, 0x8, R12.reuse ;  /* 0x00000008151c7825 */ /* 0x100fe200078e020c */
[----:B------:R-:W-:Y:S01]  /*1950*/  LEA R21, R9, R21, 0x7 ;  /* 0x0000001509157211 */ /* 0x000fe200078e38ff */
[----:B-1----:R0:W-:Y:S02]  /*1960*/  STG.E.64 desc[UR6][R16.64], R14 ;  /* 0x0000000e10007986 */ /* 0x0021e4000c101b06 */
[----:B0-----:R-:W0:Y:S01]  /*1970*/  F2F.F64.F32 R14, R27 ;  /* 0x0000001b000e7310 */ /* 0x001e220000201800 */
[----:B------:R-:W-:-:S07]  /*1980*/  IMAD.WIDE R16, R25, 0x8, R12 ;  /* 0x0000000819107825 */ /* 0x000fce00078e020c */
[----:B---3--:R-:W1:Y:S01]  /*1990*/  F2F.F64.F32 R26, R18 ;  /* 0x00000012001a7310 */ /* 0x008e620000201800 */
[----:B0-----:R0:W-:Y:S02]  /*19a0*/  STG.E.64 desc[UR6][R16.64], R14 ;  /* 0x0000000e10007986 */ /* 0x0011e4000c101b06 */
[----:B0-----:R-:W-:-:S05]  /*19b0*/  IMAD.WIDE R16, R23, 0x8, R12 ;  /* 0x0000000817107825 */ /* 0x001fca00078e020c */
[----:B----4-:R0:W3:Y:S01]  /*19c0*/  F2F.F64.F32 R14, R19 ;  /* 0x00000013000e7310 */ /* 0x0100e20000201800 */
[----:B------:R-:W-:Y:S01]  /*19d0*/  LEA R23, R9, R23, 0x7 ;  /* 0x0000001709177211 */ /* 0x000fe200078e38ff */
[----:B-1----:R2:W-:Y:S01]  /*19e0*/  STG.E.64 desc[UR6][R16.64], R26 ;  /* 0x0000001a10007986 */ /* 0x0025e2000c101b06 */
[----:B0-----:R-:W-:-:S04]  /*19f0*/  IMAD.WIDE R18, R22, 0x8, R12 ;  /* 0x0000000816127825 */ /* 0x001fc800078e020c */
[C---:B------:R-:W-:Y:S01]  /*1a00*/  IMAD R22, R9.reuse, 0x80, R22 ;  /* 0x0000008009167824 */ /* 0x040fe200078e0216 */
[----:B---3--:R0:W-:Y:S01]  /*1a10*/  STG.E.64 desc[UR6][R18.64], R14 ;  /* 0x0000000e12007986 */ /* 0x0081e2000c101b06 */
[----:B--2---:R-:W1:Y:S01]  /*1a20*/  F2F.F64.F32 R16, R24 ;  /* 0x0000001800107310 */ /* 0x004e620000201800 */
[----:B0-----:R-:W-:Y:S02]  /*1a30*/  LEA R19, R9, R25, 0x7 ;  /* 0x0000001909137211 */ /* 0x001fe400078e38ff */
[----:B-1----:R3:W-:Y:S01]  /*1a40*/  STG.E.64 desc[UR6][R28.64], R16 ;  /* 0x000000101c007986 */ /* 0x0027e2000c101b06 */
[----:B------:R-:W-:Y:S05]  /*1a50*/  @!P2 BRA `(.L_x_10) ;  /* 0xfffffff80064a947 */ /* 0x000fea000383ffff */
.L_x_9:
[----:B------:R-:W-:-:S05]  /*1a60*/  IMAD.MOV R12, RZ, RZ, -R20 ;  /* 0x000000ffff0c7224 */ /* 0x000fca00078e0a14 */
[----:B------:R-:W-:-:S13]  /*1a70*/  ISETP.GT.AND P2, PT, R12, 0x4, PT ;  /* 0x000000040c00780c */ /* 0x000fda0003f44270 */
[----:B------:R-:W-:Y:S05]  /*1a80*/  @!P2 BRA `(.L_x_11) ;  /* 0x0000000000d4a947 */ /* 0x000fea0003800000 */
[----:B------:R1:W4:Y:S01]  /*1a90*/  LDS R27, [R6] ;  /* 0x00000000061b7984 */ /* 0x0003220000000800 */
[CC--:B------:R-:W-:Y:S01]  /*1aa0*/  LEA R24, R0.reuse, R6.reuse, 0x2 ;  /* 0x0000000600187211 */ /* 0x0c0fe200078e10ff */
[----:B------:R-:W5:Y:S01]  /*1ab0*/  LDC.64 R12, c[0x0][0x380] ;  /* 0x0000e000ff0c7b82 */ /* 0x000f620000000a00 */
[C---:B------:R-:W-:Y:S01]  /*1ac0*/  LEA R18, R0.reuse, R6, 0x3 ;  /* 0x0000000600127211 */ /* 0x040fe200078e18ff */
[C-C-:B--2---:R-:W-:Y:S01]  /*1ad0*/  IMAD R25, R0.reuse, 0xc, R6.reuse ;  /* 0x0000000c00197824 */ /* 0x144fe200078e0206 */
[C---:B------:R-:W-:Y:S02]  /*1ae0*/  LEA R7, R0.reuse, R7, 0x2 ;  /* 0x0000000700077211 */ /* 0x040fe400078e10ff */
[----:B------:R-:W2:Y:S01]  /*1af0*/  LDS R24, [R24] ;  /* 0x0000000018187984 */ /* 0x000ea20000000800 */
[C---:B-1----:R-:W-:Y:S01]  /*1b00*/  IMAD R6, R0.reuse, 0x10, R6 ;  /* 0x0000001000067824 */ /* 0x042fe200078e0206 */
[----:B------:R-:W-:Y:S01]  /*1b10*/  PLOP3.LUT P0, PT, PT, PT, PT, 0x8, 0x80 ;  /* 0x000000000080781c */ /* 0x000fe20003f0e170 */
[----:B------:R-:W-:Y:S01]  /*1b20*/  IMAD R7, R0, 0x4, R7 ;  /* 0x0000000400077824 */ /* 0x000fe200078e0207 */
[----:B------:R-:W1:Y:S01]  /*1b30*/  LDS R18, [R18] ;  /* 0x0000000012127984 */ /* 0x000e620000000800 */
[----:B------:R-:W-:-:S02]  /*1b40*/  IADD3 R20, PT, PT, R20, 0x8, RZ ;  /* 0x0000000814147810 */ /* 0x000fc40007ffe0ff */
[CC--:B---3--:R-:W-:Y:S01]  /*1b50*/  LEA R28, R0.reuse, R6.reuse, 0x2 ;  /* 0x00000006001c7211 */ /* 0x0c8fe200078e10ff */
[----:B------:R-:W3:Y:S01]  /*1b60*/  LDS R25, [R25] ;  /* 0x0000000019197984 */ /* 0x000ee20000000800 */
[----:B-----5:R-:W-:Y:S01]  /*1b70*/  IMAD.WIDE R14, R19, 0x8, R12 ;  /* 0x00000008130e7825 */ /* 0x020fe200078e020c */
[----:B----4-:R-:W4:Y:S08]  /*1b80*/  F2F.F64.F32 R26, R27 ;  /* 0x0000001b001a7310 */ /* 0x010f300000201800 */
[----:B--2---:R2:W5:Y:S01]  /*1b90*/  F2F.F64.F32 R16, R24 ;  /* 0x0000001800107310 */ /* 0x0045620000201800 */
[----:B----4-:R4:W-:Y:S01]  /*1ba0*/  STG.E.64 desc[UR6][R14.64], R26 ;  /* 0x0000001a0e007986 */ /* 0x0109e2000c101b06 */
[----:B--2---:R-:W-:-:S03]  /*1bb0*/  LEA R24, R0, R6, 0x3 ;  /* 0x0000000600187211 */ /* 0x004fc600078e18ff */
[----:B------:R2:W0:Y:S04]  /*1bc0*/  LDS R26, [R6] ;  /* 0x00000000061a7984 */ /* 0x0004280000000800 */
[----:B------:R-:W-:Y:S01]  /*1bd0*/  LDS R24, [R24] ;  /* 0x0000000018187984 */ /* 0x000fe20000000800 */
[----:B----4-:R-:W-:Y:S01]  /*1be0*/  IMAD.WIDE R14, R23, 0x8, R12 ;  /* 0x00000008170e7825 */ /* 0x010fe200078e020c */
[----:B------:R-:W-:-:S03]  /*1bf0*/  LEA R23, R9, R23, 0x7 ;  /* 0x0000001709177211 */ /* 0x000fc600078e38ff */
[C---:B------:R-:W-:Y:S01]  /*1c00*/  IMAD R27, R0.reuse, 0xc, R6 ;  /* 0x0000000c001b7824 */ /* 0x040fe200078e0206 */
[----:B-----5:R1:W-:Y:S01]  /*1c10*/  STG.E.64 desc[UR6][R14.64], R16 ;  /* 0x000000100e007986 */ /* 0x0203e2000c101b06 */
[----:B--2---:R-:W-:Y:S01]  /*1c20*/  LEA R6, R0, R6, 0x4 ;  /* 0x0000000600067211 */ /* 0x004fe200078e20ff */
[----:B-1----:R1:W2:Y:S01]  /*1c30*/  F2F.F64.F32 R16, R18 ;  /* 0x0000001200107310 */ /* 0x0022a20000201800 */
[--C-:B------:R-:W-:Y:S01]  /*1c40*/  IMAD.WIDE R14, R22, 0x8, R12.reuse ;  /* 0x00000008160e7825 */ /* 0x100fe200078e020c */
[----:B------:R-:W-:Y:S01]  /*1c50*/  LEA R22, R9, R22, 0x7 ;  /* 0x0000001609167211 */ /* 0x000fe200078e38ff */
[----:B-1----:R-:W1:Y:S04]  /*1c60*/  LDS R18, [R28] ;  /* 0x000000001c127984 */ /* 0x002e680000000800 */
[----:B--2---:R3:W-:Y:S02]  /*1c70*/  STG.E.64 desc[UR6][R14.64], R16 ;  /* 0x000000100e007986 */ /* 0x0047e4000c101b06 */
[----:B---3--:R2:W3:Y:S01]  /*1c80*/  F2F.F64.F32 R14, R25 ;  /* 0x00000019000e7310 */ /* 0x0084e20000201800 */
[----:B------:R-:W-:-:S04]  /*1c90*/  IMAD.WIDE R16, R21, 0x8, R12 ;  /* 0x0000000815107825 */ /* 0x000fc800078e020c */
[C---:B------:R-:W-:Y:S01]  /*1ca0*/  IMAD R21, R9.reuse, 0x80, R21 ;  /* 0x0000008009157824 */ /* 0x040fe200078e0215 */
[----:B--2---:R-:W2:Y:S04]  /*1cb0*/  LDS R25, [R27] ;  /* 0x000000001b197984 */ /* 0x004ea80000000800 */
[----:B---3--:R0:W-:Y:S02]  /*1cc0*/  STG.E.64 desc[UR6][R16.64], R14 ;  /* 0x0000000e10007986 */ /* 0x0081e4000c101b06 */
[----:B0-----:R0:W3:Y:S02]  /*1cd0*/  F2F.F64.F32 R14, R26 ;  /* 0x0000001a000e7310 */ /* 0x0010e40000201800 */
[----:B0-----:R-:W-:-:S06]  /*1ce0*/  IMAD R26, R9, 0x80, R19 ;  /* 0x00000080091a7824 */ /* 0x001fcc00078e0213 */
[----:B-1----:R-:W0:Y:S01]  /*1cf0*/  F2F.F64.F32 R18, R18 ;  /* 0x0000001200127310 */ /* 0x002e220000201800 */
[----:B------:R-:W-:-:S05]  /*1d00*/  IMAD.WIDE R16, R26, 0x8, R12 ;  /* 0x000000081a107825 */ /* 0x000fca00078e020c */
[----:B---3--:R1:W-:Y:S02]  /*1d10*/  STG.E.64 desc[UR6][R16.64], R14 ;  /* 0x0000000e10007986 */ /* 0x0083e4000c101b06 */
[----:B-1----:R-:W-:Y:S01]  /*1d20*/  IMAD.WIDE R16, R23, 0x8, R12 ;  /* 0x0000000817107825 */ /* 0x002fe200078e020c */
[----:B------:R-:W1:Y:S01]  /*1d30*/  F2F.F64.F32 R14, R24 ;  /* 0x00000018000e7310 */ /* 0x000e620000201800 */
[----:B------:R-:W-:-:S03]  /*1d40*/  LEA R23, R9, R23, 0x7 ;  /* 0x0000001709177211 */ /* 0x000fc600078e38ff */
[----:B0-----:R2:W-:Y:S04]  /*1d50*/  STG.E.64 desc[UR6][R16.64], R18 ;  /* 0x0000001210007986 */ /* 0x0015e8000c101b06 */
[----:B--2---:R-:W0:Y:S01]  /*1d60*/  F2F.F64.F32 R16, R25 ;  /* 0x0000001900107310 */ /* 0x004e220000201800 */
[----:B------:R-:W-:-:S04]  /*1d70*/  IMAD.WIDE R18, R22, 0x8, R12 ;  /* 0x0000000816127825 */ /* 0x000fc800078e020c */
[----:B------:R-:W-:Y:S01]  /*1d80*/  IMAD.WIDE R12, R21, 0x8, R12 ;  /* 0x00000008150c7825 */ /* 0x000fe200078e020c */
[----:B-1----:R1:W-:Y:S01]  /*1d90*/  STG.E.64 desc[UR6][R18.64], R14 ;  /* 0x0000000e12007986 */ /* 0x0023e2000c101b06 */
[C---:B------:R-:W-:Y:S02]  /*1da0*/  LEA R21, R9.reuse, R21, 0x7 ;  /* 0x0000001509157211 */ /* 0x040fe400078e38ff */
[C---:B------:R-:W-:Y:S01]  /*1db0*/  IMAD R22, R9.reuse, 0x80, R22 ;  /* 0x0000008009167824 */ /* 0x040fe200078e0216 */
[----:B0-----:R4:W-:Y:S01]  /*1dc0*/  STG.E.64 desc[UR6][R12.64], R16 ;  /* 0x000000100c007986 */ /* 0x0019e2000c101b06 */
[----:B-1----:R-:W-:-:S07]  /*1dd0*/  LEA R19, R9, R26, 0x7 ;  /* 0x0000001a09137211 */ /* 0x002fce00078e38ff */
.L_x_11:
[----:B------:R-:W-:-:S13]  /*1de0*/  ISETP.NE.OR P0, PT, R20, RZ, P0 ;  /* 0x000000ff1400720c */ /* 0x000fda0000705670 */
[----:B------:R-:W-:Y:S05]  /*1df0*/  @!P0 BRA `(.L_x_7) ;  /* 0x0000000000708947 */ /* 0x000fea0003800000 */
.L_x_8:
[----:B------:R1:W5:Y:S01]  /*1e00*/  LDS R18, [R6] ;  /* 0x0000000006127984 */ /* 0x0003620000000800 */
[C-C-:B--2---:R-:W-:Y:S01]  /*1e10*/  IMAD R26, R0.reuse, 0x4, R6.reuse ;  /* 0x00000004001a7824 */ /* 0x144fe200078e0206 */
[CC--:B---3--:R-:W-:Y:S01]  /*1e20*/  LEA R28, R0.reuse, R6.reuse, 0x3 ;  /* 0x00000006001c7211 */ /* 0x0c8fe200078e18ff */
[----:B------:R-:W-:Y:S01]  /*1e30*/  IMAD R27, R0, 0xc, R6 ;  /* 0x0000000c001b7824 */ /* 0x000fe200078e0206 */
[----:B------:R-:W-:Y:S01]  /*1e40*/  IADD3 R20, PT, PT, R20, 0x4, RZ ;  /* 0x0000000414147810 */ /* 0x000fe20007ffe0ff */
[----:B0---4-:R-:W-:Y:S01]  /*1e50*/  IMAD.WIDE R12, R19, 0x8, R10 ;  /* 0x00000008130c7825 */ /* 0x011fe200078e020a */
[----:B------:R-:W-:Y:S01]  /*1e60*/  LEA R19, R9, R19, 0x7 ;  /* 0x0000001309137211 */ /* 0x000fe200078e38ff */
[----:B------:R-:W0:Y:S01]  /*1e70*/  LDS R26, [R26] ;  /* 0x000000001a1a7984 */ /* 0x000e220000000800 */
[----:B------:R-:W-:Y:S01]  /*1e80*/  ISETP.NE.AND P0, PT, R20, RZ, PT ;  /* 0x000000ff1400720c */ /* 0x000fe20003f05270 */
[C---:B------:R-:W-:Y:S01]  /*1e90*/  IMAD R7, R0.reuse, 0x4, R7 ;  /* 0x0000000400077824 */ /* 0x040fe200078e0207 */
[----:B-1----:R-:W-:Y:S01]  /*1ea0*/  LEA R6, R0, R6, 0x4 ;  /* 0x0000000600067211 */ /* 0x002fe200078e20ff */
[----:B------:R-:W1:Y:S04]  /*1eb0*/  LDS R24, [R28] ;  /* 0x000000001c187984 */ /* 0x000e680000000800 */
[----:B------:R-:W2:Y:S01]  /*1ec0*/  LDS R27, [R27] ;  /* 0x000000001b1b7984 */ /* 0x000ea20000000800 */
[----:B-----5:R-:W3:Y:S08]  /*1ed0*/  F2F.F64.F32 R16, R18 ;  /* 0x0000001200107310 */ /* 0x020ef00000201800 */
[----:B0-----:R-:W0:Y:S01]  /*1ee0*/  F2F.F64.F32 R14, R26 ;  /* 0x0000001a000e7310 */ /* 0x001e220000201800 */
[----:B---3--:R2:W-:Y:S07]  /*1ef0*/  STG.E.64 desc[UR6][R12.64], R16 ;  /* 0x000000100c007986 */ /* 0x0085ee000c101b06 */
[----:B-1----:R-:W1:Y:S08]  /*1f00*/  F2F.F64.F32 R24, R24 ;  /* 0x0000001800187310 */ /* 0x002e700000201800 */
[----:B--2---:R-:W2:Y:S01]  /*1f10*/  F2F.F64.F32 R16, R27 ;  /* 0x0000001b00107310 */ /* 0x004ea20000201800 */
[----:B------:R-:W-:Y:S01]  /*1f20*/  IMAD.WIDE R12, R23, 0x8, R10 ;  /* 0x00000008170c7825 */ /* 0x000fe200078e020a */
[----:B------:R-:W-:-:S04]  /*1f30*/  LEA R23, R9, R23, 0x7 ;  /* 0x0000001709177211 */ /* 0x000fc800078e38ff */
[----:B0-----:R0:W-:Y:S02]  /*1f40*/  STG.E.64 desc[UR6][R12.64], R14 ;  /* 0x0000000e0c007986 */ /* 0x0011e4000c101b06 */
[----:B0-----:R-:W-:Y:S01]  /*1f50*/  IMAD.WIDE R14, R22, 0x8, R10 ;  /* 0x00000008160e7825 */ /* 0x001fe200078e020a */
[----:B------:R-:W-:-:S03]  /*1f60*/  LEA R22, R9, R22, 0x7 ;  /* 0x0000001609167211 */ /* 0x000fc600078e38ff */
[----:B------:R-:W-:Y:S01]  /*1f70*/  IMAD.WIDE R12, R21, 0x8, R10 ;  /* 0x00000008150c7825 */ /* 0x000fe200078e020a */
[----:B-1----:R0:W-:Y:S03]  /*1f80*/  STG.E.64 desc[UR6][R14.64], R24 ;  /* 0x000000180e007986 */ /* 0x0021e6000c101b06 */
[----:B------:R-:W-:Y:S01]  /*1f90*/  IMAD R21, R9, 0x80, R21 ;  /* 0x0000008009157824 */ /* 0x000fe200078e0215 */
[----:B--2---:R0:W-:Y:S01]  /*1fa0*/  STG.E.64 desc[UR6][R12.64], R16 ;  /* 0x000000100c007986 */ /* 0x0041e2000c101b06 */
[----:B------:R-:W-:Y:S05]  /*1fb0*/  @P0 BRA `(.L_x_8) ;  /* 0xfffffffc00900947 */ /* 0x000fea000383ffff */
.L_x_7:
[----:B------:R-:W-:Y:S05]  /*1fc0*/  @!P1 EXIT ;  /* 0x000000000000994d */ /* 0x000fea0003800000 */
[----:B------:R-:W5:Y:S01]  /*1fd0*/  S2UR UR5, SR_CgaCtaId ;  /* 0x00000000000579c3 */ /* 0x000f620000008800 */
[----:B0-----:R-:W-:Y:S01]  /*1fe0*/  IMAD.IADD R5, R5, 0x1, R7 ;  /* 0x0000000105057824 */ /* 0x001fe200078e0207 */
[----:B------:R-:W-:Y:S01]  /*1ff0*/  UMOV UR4, 0x400 ;  /* 0x0000040000047882 */ /* 0x000fe20000000000 */
[----:B------:R-:W-:Y:S01]  /*2000*/  IADD3 R8, PT, PT, -R8, RZ, RZ ;  /* 0x000000ff08087210 */ /* 0x000fe20007ffe1ff */
[----:B------:R-:W-:Y:S02]  /*2010*/  IMAD R10, R0, UR8, RZ ;  /* 0x00000008000a7c24 */ /* 0x000fe4000f8e02ff */
[----:B------:R-:W-:Y:S02]  /*2020*/  LEA R2, R2, R5, 0x5 ;  /* 0x0000000502027211 */ /* 0x000fe400078e28ff */
[----:B------:R-:W0:Y:S03]  /*2030*/  LDC.64 R6, c[0x0][0x380] ;  /* 0x0000e000ff067b82 */ /* 0x000e260000000a00 */
[----:B------:R-:W-:-:S05]  /*2040*/  IMAD R2, R2, UR8, RZ ;  /* 0x0000000802027c24 */ /* 0x000fca000f8e02ff */
[----:B------:R-:W-:Y:S01]  /*2050*/  LEA R9, R2, R3, 0x5 ;  /* 0x0000000302097211 */ /* 0x000fe200078e28ff */
[----:B------:R-:W-:-:S03]  /*2060*/  IMAD R3, R3, 0x20, R5 ;  /* 0x0000002003037824 */ /* 0x000fc600078e0205 */
[----:B------:R-:W-:Y:S01]  /*2070*/  LEA R9, R4, R9, 0x5 ;  /* 0x0000000904097211 */ /* 0x000fe200078e28ff */
[----:B-----5:R-:W-:-:S06]  /*2080*/  ULEA UR4, UR5, UR4, 0x18 ;  /* 0x0000000405047291 */ /* 0x020fcc000f8ec0ff */
[----:B------:R-:W-:-:S07]  /*2090*/  LEA R11, R3, UR4, 0x2 ;  /* 0x00000004030b7c11 */ /* 0x000fce000f8e10ff */
.L_x_12:
[----:B0-----:R5:W1:Y:S01]  /*20a0*/  LDS R2, [R11] ;  /* 0x000000000b027984 */ /* 0x001a620000000800 */
[----:B------:R-:W-:Y:S02]  /*20b0*/  VIADD R8, R8, 0x1 ;  /* 0x0000000108087836 */ /* 0x000fe40000000000 */
[----:B0-----:R-:W-:Y:S01]  /*20c0*/  IMAD.WIDE R4, R9, 0x8, R6 ;  /* 0x0000000809047825 */ /* 0x001fe200078e0206 */
[----:B------:R-:W-:Y:S02]  /*20d0*/  LEA R9, R10, R9, 0x5 ;  /* 0x000000090a097211 */ /* 0x000fe400078e28ff */
[----:B------:R-:W-:Y:S02]  /*20e0*/  ISETP.NE.AND P0, PT, R8, RZ, PT ;  /* 0x000000ff0800720c */ /* 0x000fe40003f05270 */
[----:B-----5:R-:W-:Y:S01]  /*20f0*/  LEA R11, R0, R11, 0x2 ;  /* 0x0000000b000b7211 */ /* 0x020fe200078e10ff */
[----:B-1----:R-:W0:Y:S02]  /*2100*/  F2F.F64.F32 R2, R2 ;  /* 0x0000000200027310 */ /* 0x002e240000201800 */
[----:B0-----:R0:W-:Y:S08]  /*2110*/  STG.E.64 desc[UR6][R4.64], R2 ;  /* 0x0000000204007986 */ /* 0x0011f0000c101b06 */
[----:B------:R-:W-:Y:S05]  /*2120*/  @P0 BRA `(.L_x_12) ;  /* 0xfffffffc00dc0947 */ /* 0x000fea000383ffff */
[----:B------:R-:W-:Y:S05]  /*2130*/  EXIT ;  /* 0x000000000000794d */ /* 0x000fea0003800000 */
.L_x_13:
[----:B------:R-:W-:-:S00]  /*2140*/  BRA `(.L_x_13) ;  /* 0xfffffffc00fc7947 */ /* 0x000fc0000383ffff */
[----:B------:R-:W-:-:S00]  /*2150*/  NOP ;  /* 0x0000000000007918 */ /* 0x000fc00000000000 */
        /* <DEDUP_REMOVED lines=10> */
.L_x_21:


//--------------------- .text._Z14transposeNaivePdS_i --------------------------
	.section	.text._Z14transposeNaivePdS_i,"ax",@progbits
	.align	128
        .global         _Z14transposeNaivePdS_i
        .type           _Z14transposeNaivePdS_i,@function
        .size           _Z14transposeNaivePdS_i,(.L_x_22 - _Z14transposeNaivePdS_i)
        .other          _Z14transposeNaivePdS_i,@"STO_CUDA_ENTRY STV_DEFAULT"
_Z14transposeNaivePdS_i:
.text._Z14transposeNaivePdS_i:
[----:B------:R-:W-:Y:S08]  /*0000*/  LDC R1, c[0x0][0x37c] ;  /* 0x0000df00ff017b82 */ /* 0x000ff00000000800 */
[----:B------:R-:W0:Y:S01]  /*0010*/  LDC R0, c[0x0][0x390] ;  /* 0x0000e400ff007b82 */ /* 0x000e220000000800 */
[----:B------:R-:W1:Y:S01]  /*0020*/  LDCU UR6, c[0x0][0x370] ;  /* 0x00006e00ff0677ac */ /* 0x000e620008000800 */
[----:B------:R-:W-:Y:S01]  /*0030*/  IMAD.MOV.U32 R23, RZ, RZ, RZ ;  /* 0x000000ffff177224 */ /* 0x000fe200078e00ff */
[----:B------:R-:W2:Y:S01]  /*0040*/  LDCU.64 UR4, c[0x0][0x358] ;  /* 0x00006b00ff0477ac */ /* 0x000ea20008000a00 */
[----:B0-----:R-:W0:Y:S01]  /*0050*/  I2F.U32.RP R5, R0 ;  /* 0x0000000000057306 */ /* 0x001e220000209000 */
[----:B------:R-:W-:-:S02]  /*0060*/  VIMNMX R4, PT, PT, R0, 0x20, !PT ;  /* 0x0000002000047848 */ /* 0x000fc40007fe0100 */
[----:B------:R-:W-:-:S05]  /*0070*/  ISETP.NE.U32.AND P2, PT, R0, RZ, PT ;  /* 0x000000ff0000720c */ /* 0x000fca0003f45070 */
[----:B0-----:R-:W0:Y:S02]  /*0080*/  MUFU.RCP R5, R5 ;  /* 0x0000000500057308 */ /* 0x001e240000001000 */
[----:B0-----:R-:W-:-:S06]  /*0090*/  IADD3 R2, PT, PT, R5, 0xffffffe, RZ ;  /* 0x0ffffffe05027810 */ /* 0x001fcc0007ffe0ff */
[----:B------:R0:W3:Y:S02]  /*00a0*/  F2I.FTZ.U32.TRUNC.NTZ R3, R2 ;  /* 0x0000000200037305 */ /* 0x0000e4000021f000 */
[----:B0-----:R-:W-:Y:S01]  /*00b0*/  HFMA2 R2, -RZ, RZ, 0, 0 ;  /* 0x00000000ff027431 */ /* 0x001fe200000001ff */
[----:B---3--:R-:W-:-:S05]  /*00c0*/  IADD3 R7, PT, PT, RZ, -R3, RZ ;  /* 0x80000003ff077210 */ /* 0x008fca0007ffe0ff */
[----:B------:R-:W-:-:S04]  /*00d0*/  IMAD R7, R7, R0, RZ ;  /* 0x0000000007077224 */ /* 0x000fc800078e02ff */
[----:B------:R-:W-:Y:S01]  /*00e0*/  IMAD.HI.U32 R6, R3, R7, R2 ;  /* 0x0000000703067227 */ /* 0x000fe200078e0002 */
[----:B------:R-:W-:Y:S01]  /*00f0*/  IADD3 R3, PT, PT, R4, -0x1, RZ ;  /* 0xffffffff04037810 */ /* 0x000fe20007ffe0ff */
[----:B------:R-:W0:Y:S04]  /*0100*/  S2R R2, SR_CTAID.X ;  /* 0x0000000000027919 */ /* 0x000e280000002500 */
[----:B------:R-:W-:Y:S01]  /*0110*/  IMAD.HI.U32 R7, R6, R3, RZ ;  /* 0x0000000306077227 */ /* 0x000fe200078e00ff */
[----:B------:R-:W3:Y:S04]  /*0120*/  S2R R4, SR_CTAID.Y ;  /* 0x0000000000047919 */ /* 0x000ee80000002600 */
[----:B------:R-:W-:-:S05]  /*0130*/  IADD3 R5, PT, PT, -R7, RZ, RZ ;  /* 0x000000ff07057210 */ /* 0x000fca0007ffe1ff */
[----:B------:R-:W-:Y:S02]  /*0140*/  IMAD R5, R0, R5, R3 ;  /* 0x0000000500057224 */ /* 0x000fe400078e0203 */
[----:B------:R-:W0:Y:S03]  /*0150*/  S2R R3, SR_TID.X ;  /* 0x0000000000037919 */ /* 0x000e260000002100 */
[----:B------:R-:W-:-:S13]  /*0160*/  ISETP.GE.U32.AND P0, PT, R5, R0, PT ;  /* 0x000000000500720c */ /* 0x000fda0003f06070 */
[----:B------:R-:W-:Y:S01]  /*0170*/  @P0 IMAD.IADD R5, R5, 0x1, -R0 ;  /* 0x0000000105050824 */ /* 0x000fe200078e0a00 */
[----:B------:R-:W-:-:S04]  /*0180*/  @P0 IADD3 R7, PT, PT, R7, 0x1, RZ ;  /* 0x0000000107070810 */ /* 0x000fc80007ffe0ff */
[----:B------:R-:W-:Y:S02]  /*0190*/  ISETP.GE.U32.AND P1, PT, R5, R0, PT ;  /* 0x000000000500720c */ /* 0x000fe40003f26070 */
[----:B------:R-:W4:Y:S01]  /*01a0*/  S2R R5, SR_TID.Y ;  /* 0x0000000000057919 */ /* 0x000f220000002200 */
[----:B0-----:R-:W-:-:S10]  /*01b0*/  LEA R6, R2, R3, 0x5 ;  /* 0x0000000302067211 */ /* 0x001fd400078e28ff */
[----:B------:R-:W-:Y:S02]  /*01c0*/  @P1 IADD3 R7, PT, PT, R7, 0x1, RZ ;  /* 0x0000000107071810 */ /* 0x000fe40007ffe0ff */
[----:B------:R-:W-:Y:S01]  /*01d0*/  @!P2 LOP3.LUT R7, RZ, R0, RZ, 0x33, !PT ;  /* 0x00000000ff07a212 */ /* 0x000fe200078e33ff */
[----:B-1----:R-:W-:-:S03]  /*01e0*/  IMAD R6, R6, UR6, RZ ;  /* 0x0000000606067c24 */ /* 0x002fc6000f8e02ff */
[C---:B------:R-:W-:Y:S02]  /*01f0*/  ISETP.GE.U32.AND P0, PT, R7.reuse, 0x3, PT ;  /* 0x000000030700780c */ /* 0x040fe40003f06070 */
[----:B------:R-:W-:-:S04]  /*0200*/  IADD3 R8, PT, PT, R7, 0x1, RZ ;  /* 0x0000000107087810 */ /* 0x000fc80007ffe0ff */
[----:B------:R-:W-:-:S07]  /*0210*/  LOP3.LUT R7, R8, 0x3, RZ, 0xc0, !PT ;  /* 0x0000000308077812 */ /* 0x000fce00078ec0ff */
[----:B--23--:R-:W-:Y:S05]  /*0220*/  @!P0 BRA `(.L_x_14) ;  /* 0x0000000c00248947 */ /* 0x00cfea0003800000 */
[----:B------:R-:W-:Y:S01]  /*0230*/  LOP3.LUT R9, R8, 0xfffffffc, RZ, 0xc0, !PT ;  /* 0xfffffffc08097812 */ /* 0x000fe200078ec0ff */
[----:B------:R-:W-:Y:S01]  /*0240*/  USHF.L.U32 UR7, UR6, 0x5, URZ ;  /* 0x0000000506077899 */ /* 0x000fe200080006ff */
[----:B----4-:R-:W-:Y:S01]  /*0250*/  LEA R11, R4, R5, 0x5 ;  /* 0x00000005040b7211 */ /* 0x010fe200078e28ff */
[----:B------:R-:W-:Y:S01]  /*0260*/  USHF.L.U32 UR8, UR6, 0x5, URZ ;  /* 0x0000000506087899 */ /* 0x000fe200080006ff */
[----:B------:R-:W-:Y:S01]  /*0270*/  IADD3 R13, PT, PT, R5, R0, RZ ;  /* 0x00000000050d7210 */ /* 0x000fe20007ffe0ff */
[----:B------:R-:W-:Y:S01]  /*0280*/  IMAD.MOV R9, RZ, RZ, -R9 ;  /* 0x000000ffff097224 */ /* 0x000fe200078e0a09 */
[C---:B------:R-:W-:Y:S01]  /*0290*/  LEA R12, R0.reuse, R11, 0x1 ;  /* 0x0000000b000c7211 */ /* 0x040fe200078e08ff */
[----:B------:R-:W-:Y:S01]  /*02a0*/  IMAD R14, R0, 0x3, R11 ;  /* 0x00000003000e7824 */ /* 0x000fe200078e020b */
[----:B------:R-:W-:Y:S01]  /*02b0*/  LEA R10, R4, R13, 0x5 ;  /* 0x0000000d040a7211 */ /* 0x000fe200078e28ff */
[--C-:B------:R-:W-:Y:S01]  /*02c0*/  IMAD R25, R11, UR8, R3.reuse ;  /* 0x000000080b197c24 */ /* 0x100fe2000f8e0203 */
[----:B------:R-:W-:Y:S01]  /*02d0*/  ISETP.GE.AND P0, PT, R9, RZ, PT ;  /* 0x000000ff0900720c */ /* 0x000fe20003f06270 */
[--C-:B------:R-:W-:Y:S01]  /*02e0*/  IMAD R13, R12, UR7, R3.reuse ;  /* 0x000000070c0d7c24 */ /* 0x100fe2000f8e0203 */
[----:B------:R-:W-:Y:S01]  /*02f0*/  LEA R21, R6, R5, 0x5 ;  /* 0x0000000506157211 */ /* 0x000fe200078e28ff */
[--C-:B------:R-:W-:Y:S01]  /*0300*/  IMAD R15, R14, UR8, R3.reuse ;  /* 0x000000080e0f7c24 */ /* 0x100fe2000f8e0203 */
[----:B------:R-:W-:Y:S01]  /*0310*/  MOV R23, RZ ;  /* 0x000000ff00177202 */ /* 0x000fe20000000f00 */
[----:B------:R-:W-:Y:S01]  /*0320*/  IMAD R11, R10, UR7, R3 ;  /* 0x000000070a0b7c24 */ /* 0x000fe2000f8e0203 */
[----:B------:R-:W-:Y:S01]  /*0330*/  LEA R21, R4, R21, 0x5 ;  /* 0x0000001504157211 */ /* 0x000fe200078e28ff */
[----:B------:R-:W-:Y:S01]  /*0340*/  IMAD R8, R0, UR6, RZ ;  /* 0x0000000600087c24 */ /* 0x000fe2000f8e02ff */
[C---:B------:R-:W-:Y:S01]  /*0350*/  LEA R25, R2.reuse, R25, 0x5 ;  /* 0x0000001902197211 */ /* 0x040fe200078e28ff */
[C---:B------:R-:W-:Y:S01]  /*0360*/  IMAD R20, R2.reuse, 0x20, R11 ;  /* 0x0000002002147824 */ /* 0x040fe200078e020b */
[----:B------:R-:W-:-:S02]  /*0370*/  LEA R22, R2, R13, 0x5 ;  /* 0x0000000d02167211 */ /* 0x000fc400078e28ff */
[----:B------:R-:W-:Y:S01]  /*0380*/  LEA R24, R2, R15, 0x5 ;  /* 0x0000000f02187211 */ /* 0x000fe200078e28ff */
[----:B------:R-:W-:Y:S06]  /*0390*/  @P0 BRA `(.L_x_15) ;  /* 0x00000008005c0947 */ /* 0x000fec0003800000 */
[----:B------:R-:W-:Y:S02]  /*03a0*/  IADD3 R10, PT, PT, -R9, RZ, RZ ;  /* 0x000000ff090a7210 */ /* 0x000fe40007ffe1ff */
[----:B------:R-:W-:Y:S02]  /*03b0*/  PLOP3.LUT P0, PT, PT, PT, PT, 0x80, 0x8 ;  /* 0x000000000008781c */ /* 0x000fe40003f0f070 */
[----:B------:R-:W-:-:S13]  /*03c0*/  ISETP.GT.AND P1, PT, R10, 0xc, PT ;  /* 0x0000000c0a00780c */ /* 0x000fda0003f24270 */
[----:B------:R-:W-:Y:S05]  /*03d0*/  @!P1 BRA `(.L_x_16) ;  /* 0x0000000400789947 */ /* 0x000fea0003800000 */
[----:B------:R-:W0:Y:S01]  /*03e0*/  LDC.64 R10, c[0x0][0x380] ;  /* 0x0000e000ff0a7b82 */ /* 0x000e220000000a00 */
[----:B------:R-:W-:-:S07]  /*03f0*/  PLOP3.LUT P0, PT, PT, PT, PT, 0x8, 0x80 ;  /* 0x000000000080781c */ /* 0x000fce0003f0e170 */
[----:B------:R-:W1:Y:S06]  /*0400*/  LDC.64 R12, c[0x0][0x388] ;  /* 0x0000e200ff0c7b82 */ /* 0x000e6c0000000a00 */
.L_x_17:
[----:B-12---:R-:W-:-:S06]  /*0410*/  IMAD.WIDE R16, R25, 0x8, R12 ;  /* 0x0000000819107825 */ /* 0x006fcc00078e020c */
[----:B------:R-:W2:Y:S01]  /*0420*/  LDG.E.64 R16, desc[UR4][R16.64] ;  /* 0x0000000410107981 */ /* 0x000ea2000c1e1b00 */
[----:B0-----:R-:W-:-:S04]  /*0430*/  IMAD.WIDE R18, R21, 0x8, R10 ;  /* 0x0000000815127825 */ /* 0x001fc800078e020a */
[----:B------:R-:W-:Y:S01]  /*0440*/  IMAD.WIDE R14, R20, 0x8, R12 ;  /* 0x00000008140e7825 */ /* 0x000fe200078e020c */
[----:B--2---:R0:W-:Y:S05]  /*0450*/  STG.E.64 desc[UR4][R18.64], R16 ;  /* 0x0000001012007986 */ /* 0x0041ea000c101b04 */
        /* <DEDUP_REMOVED lines=9> */
[----:B------:R-:W-:Y:S01]  /*04f0*/  LEA R25, R8, R25, 0x7 ;  /* 0x0000001908197211 */ /* 0x000fe200078e38ff */
[----:B0-----:R-:W-:-:S04]  /*0500*/  IMAD.WIDE R18, R0, 0x8, R18 ;  /* 0x0000000800127825 */ /* 0x001fc800078e0212 */
[----:B------:R-:W-:Y:S01]  /*0510*/  IMAD.WIDE R16, R25, 0x8, R12 ;  /* 0x0000000819107825 */ /* 0x000fe200078e020c */
[----:B--2---:R0:W-:Y:S04]  /*0520*/  STG.E.64 desc[UR4][R18.64], R14 ;  /* 0x0000000e12007986 */ /* 0x0041e8000c101b04 */
[----:B0-----:R0:W2:Y:S01]  /*0530*/  LDG.E.64 R14, desc[UR4][R16.64] ;  /* 0x00000004100e7981 */ /* 0x0010a2000c1e1b00 */
[----:B------:R-:W-:Y:S01]  /*0540*/  IMAD R21, R0, 0x4, R21 ;  /* 0x0000000400157824 */ /* 0x000fe200078e0215 */
[----:B------:R-:W-:-:S05]  /*0550*/  LEA R20, R8, R20, 0x7 ;  /* 0x0000001408147211 */ /* 0x000fca00078e38ff */
[----:B------:R-:W-:-:S04]  /*0560*/  IMAD.WIDE R18, R20, 0x8, R12 ;  /* 0x0000000814127825 */ /* 0x000fc800078e020c */
[----:B0-----:R-:W-:-:S05]  /*0570*/  IMAD.WIDE R16, R21, 0x8, R10 ;  /* 0x0000000815107825 */ /* 0x001fca00078e020a */
[----:B--2---:R0:W-:Y:S04]  /*0580*/  STG.E.64 desc[UR4][R16.64], R14 ;  /* 0x0000000e10007986 */ /* 0x0041e8000c101b04 */
[----:B0-----:R0:W2:Y:S01]  /*0590*/  LDG.E.64 R14, desc[UR4][R18.64] ;  /* 0x00000004120e7981 */ /* 0x0010a2000c1e1b00 */
[----:B------:R-:W-:Y:S01]  /*05a0*/  LEA R22, R8, R22, 0x7 ;  /* 0x0000001608167211 */ /* 0x000fe200078e38ff */
[----:B------:R-:W-:-:S04]  /*05b0*/  IMAD.WIDE R16, R0, 0x8, R16 ;  /* 0x0000000800107825 */ /* 0x000fc800078e0210 */
[----:B0-----:R-:W-:Y:S01]  /*05c0*/  IMAD.WIDE R18, R22, 0x8, R12 ;  /* 0x0000000816127825 */ /* 0x001fe200078e020c */
        /* <DEDUP_REMOVED lines=10> */
[----:B--2---:R0:W-:Y:S05]  /*0670*/  STG.E.64 desc[UR4][R16.64], R14 ;  /* 0x0000000e10007986 */ /* 0x0041ea000c101b04 */
[----:B------:R-:W2:Y:S01]  /*0680*/  LDG.E.64 R18, desc[UR4][R18.64] ;  /* 0x0000000412127981 */ /* 0x000ea2000c1e1b00 */
[----:B------:R-:W-:Y:S01]  /*0690*/  LEA R21, R0, R21, 0x2 ;  /* 0x0000001500157211 */ /* 0x000fe200078e10ff */
[----:B------:R-:W-:-:S04]  /*06a0*/  IMAD R20, R8, 0x80, R20 ;  /* 0x0000008008147824 */ /* 0x000fc800078e0214 */
[----:B0-----:R-:W-:-:S04]  /*06b0*/  IMAD.WIDE R14, R21, 0x8, R10 ;  /* 0x00000008150e7825 */ /* 0x001fc800078e020a */
[----:B------:R-:W-:Y:S01]  /*06c0*/  IMAD.WIDE R16, R20, 0x8, R12 ;  /* 0x0000000814107825 */ /* 0x000fe200078e020c */
[----:B--2---:R0:W-:Y:S05]  /*06d0*/  STG.E.64 desc[UR4][R14.64], R18 ;  /* 0x000000120e007986 */ /* 0x0041ea000c101b04 */
[----:B------:R-:W2:Y:S01]  /*06e0*/  LDG.E.64 R16, desc[UR4][R16.64] ;  /* 0x0000000410107981 */ /* 0x000ea2000c1e1b00 */
[----:B------:R-:W-:Y:S01]  /*06f0*/  LEA R22, R8, R22, 0x7 ;  /* 0x0000001608167211 */ /* 0x000fe200078e38ff */
        /* <DEDUP_REMOVED lines=14> */
[----:B------:R-:W-:Y:S02]  /*07e0*/  LEA R21, R0, R21, 0x2 ;  /* 0x0000001500157211 */ /* 0x000fe400078e10ff */
[----:B------:R-:W-:-:S03]  /*07f0*/  LEA R20, R8, R20, 0x7 ;  /* 0x0000001408147211 */ /* 0x000fc600078e38ff */
[----:B0-----:R-:W-:-:S04]  /*0800*/  IMAD.WIDE R14, R21, 0x8, R10 ;  /* 0x00000008150e7825 */ /* 0x001fc800078e020a */
[----:B------:R-:W-:Y:S01]  /*0810*/  IMAD.WIDE R16, R20, 0x8, R12 ;  /* 0x0000000814107825 */ /* 0x000fe200078e020c */
[----:B--2---:R0:W-:Y:S05]  /*0820*/  STG.E.64 desc[UR4][R14.64], R18 ;  /* 0x000000120e007986 */ /* 0x0041ea000c101b04 */
[----:B------:R-:W2:Y:S01]  /*0830*/  LDG.E.64 R16, desc[UR4][R16.64] ;  /* 0x0000000410107981 */ /* 0x000ea2000c1e1b00 */
[----:B------:R-:W-:Y:S02]  /*0840*/  IMAD R22, R8, 0x80, R22 ;  /* 0x0000008008167824 */ /* 0x000fe400078e0216 */
[----:B0-----:R-:W-:-:S04]  /*0850*/  IMAD.WIDE R14, R0, 0x8, R14 ;  /* 0x00000008000e7825 */ /* 0x001fc800078e020e */
[----:B------:R-:W-:Y:S01]  /*0860*/  IMAD.WIDE R18, R22, 0x8, R12 ;  /* 0x0000000816127825 */ /* 0x000fe200078e020c */
[----:B--2---:R0:W-:Y:S05]  /*0870*/  STG.E.64 desc[UR4][R14.64], R16 ;  /* 0x000000100e007986 */ /* 0x0041ea000c101b04 */
[----:B------:R-:W2:Y:S01]  /*0880*/  LDG.E.64 R18, desc[UR4][R18.64] ;  /* 0x0000000412127981 */ /* 0x000ea2000c1e1b00 */
[----:B------:R-:W-:Y:S01]  /*0890*/  LEA R24, R8, R24, 0x7 ;  /* 0x0000001808187211 */ /* 0x000fe200078e38ff */
[----:B0-----:R-:W-:-:S04]  /*08a0*/  IMAD.WIDE R14, R0, 0x8, R14 ;  /* 0x00000008000e7825 */ /* 0x001fc800078e020e */
[----:B------:R-:W-:Y:S01]  /*08b0*/  IMAD.WIDE R16, R24, 0x8, R12 ;  /* 0x0000000818107825 */ /* 0x000fe200078e020c */
[----:B------:R-:W-:Y:S01]  /*08c0*/  IADD3 R9, PT, PT, R9, 0x10, RZ ;  /* 0x0000001009097810 */ /* 0x000fe20007ffe0ff */
[----:B--2---:R0:W-:Y:S04]  /*08d0*/  STG.E.64 desc[UR4][R14.64], R18 ;  /* 0x000000120e007986 */ /* 0x0041e8000c101b04 */
[----:B------:R-:W2:Y:S01]  /*08e0*/  LDG.E.64 R16, desc[UR4][R16.64] ;  /* 0x0000000410107981 */ /* 0x000ea2000c1e1b00 */
[----:B------:R-:W-:Y:S02]  /*08f0*/  ISETP.GE.AND P1, PT, R9, -0xc, PT ;  /* 0xfffffff40900780c */ /* 0x000fe40003f26270 */
[----:B------:R-:W-:Y:S02]  /*0900*/  LEA R23, R0, R23, 0x2 ;  /* 0x0000001700177211 */ /* 0x000fe400078e10ff */
[----:B------:R-:W-:-:S02]  /*0910*/  LEA R25, R8, R25, 0x7 ;  /* 0x0000001908197211 */ /* 0x000fc400078e38ff */
[C---:B------:R-:W-:Y:S02]  /*0920*/  LEA R23, R0.reuse, R23, 0x2 ;  /* 0x0000001700177211 */ /* 0x040fe400078e10ff */
[C---:B------:R-:W-:Y:S01]  /*0930*/  LEA R21, R0.reuse, R21, 0x2 ;  /* 0x0000001500157211 */ /* 0x040fe200078e10ff */
[C---:B0-----:R-:W-:Y:S01]  /*0940*/  IMAD.WIDE R14, R0.reuse, 0x8, R14 ;  /* 0x00000008000e7825 */ /* 0x041fe200078e020e */
[----:B------:R-:W-:Y:S02]  /*0950*/  LEA R23, R0, R23, 0x2 ;  /* 0x0000001700177211 */ /* 0x000fe400078e10ff */
[C---:B------:R-:W-:Y:S02]  /*0960*/  LEA R20, R8.reuse, R20, 0x7 ;  /* 0x0000001408147211 */ /* 0x040fe400078e38ff */
[----:B------:R-:W-:Y:S01]  /*0970*/  LEA R22, R8, R22, 0x7 ;  /* 0x0000001608167211 */ /* 0x000fe200078e38ff */
[----:B------:R-:W-:Y:S01]  /*0980*/  IMAD R23, R0, 0x4, R23 ;  /* 0x0000000400177824 */ /* 0x000fe200078e0217 */
[----:B------:R-:W-:Y:S01]  /*0990*/  LEA R24, R8, R24, 0x7 ;  /* 0x0000001808187211 */ /* 0x000fe200078e38ff */
[----:B--2---:R2:W-:Y:S01]  /*09a0*/  STG.E.64 desc[UR4][R14.64], R16 ;  /* 0x000000100e007986 */ /* 0x0045e2000c101b04 */
[----:B------:R-:W-:Y:S05]  /*09b0*/  @!P1 BRA `(.L_x_17) ;  /* 0xfffffff800949947 */ /* 0x000fea000383ffff */
.L_x_16:
[----:B------:R-:W-:-:S05]  /*09c0*/  IMAD.MOV R10, RZ, RZ, -R9 ;  /* 0x000000ffff0a7224 */ /* 0x000fca00078e0a09 */
[----:B------:R-:W-:-:S13]  /*09d0*/  ISETP.GT.AND P1, PT, R10, 0x4, PT ;  /* 0x000000040a00780c */ /* 0x000fda0003f24270 */
[----:B------:R-:W-:Y:S05]  /*09e0*/  @!P1 BRA `(.L_x_18) ;  /* 0x0000000000c09947 */ /* 0x000fea0003800000 */
[----:B------:R-:W0:Y:S08]  /*09f0*/  LDC.64 R10, c[0x0][0x388] ;  /* 0x0000e200ff0a7b82 */ /* 0x000e300000000a00 */
[----:B------:R-:W1:Y:S01]  /*0a00*/  LDC.64 R12, c[0x0][0x380] ;  /* 0x0000e000ff0c7b82 */ /* 0x000e620000000a00 */
[----:B0-----:R-:W-:-:S05]  /*0a10*/  IMAD.WIDE R26, R25, 0x8, R10 ;  /* 0x00000008191a7825 */ /* 0x001fca00078e020a */
[----:B--2---:R-:W2:Y:S01]  /*0a20*/  LDG.E.64 R14, desc[UR4][R26.64] ;  /* 0x000000041a0e7981 */ /* 0x004ea2000c1e1b00 */
[----:B------:R-:W-:-:S04]  /*0a30*/  IMAD.WIDE R18, R20, 0x8, R10 ;  /* 0x0000000814127825 */ /* 0x000fc800078e020a */
[----:B-1----:R-:W-:-:S05]  /*0a40*/  IMAD.WIDE R16, R21, 0x8, R12 ;  /* 0x0000000815107825 */ /* 0x002fca00078e020c */
[----:B--2---:R0:W-:Y:S04]  /*0a50*/  STG.E.64 desc[UR4][R16.64], R14 ;  /* 0x0000000e10007986 */ /* 0x0041e8000c101b04 */
        /* <DEDUP_REMOVED lines=25> */
[----:B------:R-:W-:-:S05]  /*0bf0*/  LEA R24, R8, R24, 0x7 ;  /* 0x0000001808187211 */ /* 0x000fca00078e38ff */
[----:B------:R-:W-:-:S04]  /*0c00*/  IMAD.WIDE R10, R24, 0x8, R10 ;  /* 0x00000008180a7825 */ /* 0x000fc800078e020a */
[----:B0-----:R-:W-:-:S05]  /*0c10*/  IMAD.WIDE R16, R0, 0x8, R16 ;  /* 0x0000000800107825 */ /* 0x001fca00078e0210 */
[----:B--2---:R0:W-:Y:S04]  /*0c20*/  STG.E.64 desc[UR4][R16.64], R14 ;  /* 0x0000000e10007986 */ /* 0x0041e8000c101b04 */
[----:B------:R-:W2:Y:S01]  /*0c30*/  LDG.E.64 R10, desc[UR4][R10.64] ;  /* 0x000000040a0a7981 */ /* 0x000ea2000c1e1b00 */
[----:B------:R-:W-:Y:S01]  /*0c40*/  IMAD R23, R0, 0x4, R23 ;  /* 0x0000000400177824 */ /* 0x000fe200078e0217 */
[----:B------:R-:W-:Y:S01]  /*0c50*/  PLOP3.LUT P0, PT, PT, PT, PT, 0x8, 0x80 ;  /* 0x000000000080781c */ /* 0x000fe20003f0e170 */
[----:B------:R-:W-:Y:S01]  /*0c60*/  IMAD R24, R8, 0x80, R24 ;  /* 0x0000008008187824 */ /* 0x000fe200078e0218 */
[----:B------:R-:W-:Y:S02]  /*0c70*/  IADD3 R9, PT, PT, R9, 0x8, RZ ;  /* 0x0000000809097810 */ /* 0x000fe40007ffe0ff */
[----:B------:R-:W-:-:S02]  /*0c80*/  LEA R23, R0, R23, 0x2 ;  /* 0x0000001700177211 */ /* 0x000fc400078e10ff */
[----:B------:R-:W-:Y:S01]  /*0c90*/  LEA R25, R8, R25, 0x7 ;  /* 0x0000001908197211 */ /* 0x000fe200078e38ff */
[----:B0-----:R-:W-:Y:S01]  /*0ca0*/  IMAD.WIDE R16, R0, 0x8, R16 ;  /* 0x0000000800107825 */ /* 0x001fe200078e0210 */
[C---:B------:R-:W-:Y:S02]  /*0cb0*/  LEA R20, R8.reuse, R20, 0x7 ;  /* 0x0000001408147211 */ /* 0x040fe400078e38ff */
[----:B------:R-:W-:Y:S02]  /*0cc0*/  LEA R22, R8, R22, 0x7 ;  /* 0x0000001608167211 */ /* 0x000fe400078e38ff */
[----:B------:R-:W-:Y:S01]  /*0cd0*/  LEA R21, R0, R21, 0x2 ;  /* 0x0000001500157211 */ /* 0x000fe200078e10ff */
[----:B--2---:R0:W-:Y:S06]  /*0ce0*/  STG.E.64 desc[UR4][R16.64], R10 ;  /* 0x0000000a10007986 */ /* 0x0041ec000c101b04 */
.L_x_18:
[----:B------:R-:W-:-:S13]  /*0cf0*/  ISETP.NE.OR P0, PT, R9, RZ, P0 ;  /* 0x000000ff0900720c */ /* 0x000fda0000705670 */
[----:B------:R-:W-:Y:S05]  /*0d00*/  @!P0 BRA `(.L_x_14) ;  /* 0x00000000006c8947 */ /* 0x000fea0003800000 */
.L_x_15:
[----:B-12---:R-:W0:Y:S08]  /*0d10*/  LDC.64 R14, c[0x0][0x388] ;  /* 0x0000e200ff0e7b82 */ /* 0x006e300000000a00 */
[----:B------:R-:W1:Y:S01]  /*0d20*/  LDC.64 R12, c[0x0][0x380] ;  /* 0x0000e000ff0c7b82 */ /* 0x000e620000000a00 */
[----:B0-----:R-:W-:-:S06]  /*0d30*/  IMAD.WIDE R10, R25, 0x8, R14 ;  /* 0x00000008190a7825 */ /* 0x001fcc00078e020e */
[----:B------:R-:W2:Y:S01]  /*0d40*/  LDG.E.64 R10, desc[UR4][R10.64] ;  /* 0x000000040a0a7981 */ /* 0x000ea2000c1e1b00 */
[----:B------:R-:W-:-:S04]  /*0d50*/  IMAD.WIDE R16, R20, 0x8, R14 ;  /* 0x0000000814107825 */ /* 0x000fc800078e020e */
[----:B-1----:R-:W-:-:S05]  /*0d60*/  IMAD.WIDE R12, R21, 0x8, R12 ;  /* 0x00000008150c7825 */ /* 0x002fca00078e020c */
[----:B--2---:R0:W-:Y:S04]  /*0d70*/  STG.E.64 desc[UR4][R12.64], R10 ;  /* 0x0000000a0c007986 */ /* 0x0041e8000c101b04 */
[----:B------:R-:W2:Y:S01]  /*0d80*/  LDG.E.64 R16, desc[UR4][R16.64] ;  /* 0x0000000410107981 */ /* 0x000ea2000c1e1b00 */
[----:B0-----:R-:W-:-:S04]  /*0d90*/  IMAD.WIDE R12, R0, 0x8, R12 ;  /* 0x00000008000c7825 */ /* 0x001fc800078e020c */
[--C-:B------:R-:W-:Y:S01]  /*0da0*/  IMAD.WIDE R10, R22, 0x8, R14.reuse ;  /* 0x00000008160a7825 */ /* 0x100fe200078e020e */
[----:B--2---:R0:W-:Y:S05]  /*0db0*/  STG.E.64 desc[UR4][R12.64], R16 ;  /* 0x000000100c007986 */ /* 0x0041ea000c101b04 */
[----:B------:R-:W2:Y:S01]  /*0dc0*/  LDG.E.64 R10, desc[UR4][R10.64] ;  /* 0x000000040a0a7981 */ /* 0x000ea2000c1e1b00 */
[----:B------:R-:W-:-:S04]  /*0dd0*/  IMAD.WIDE R14, R24, 0x8, R14 ;  /* 0x00000008180e7825 */ /* 0x000fc800078e020e */
[----:B0-----:R-:W-:Y:S01]  /*0de0*/  IMAD.WIDE R12, R0, 0x8, R12 ;  /* 0x00000008000c7825 */ /* 0x001fe200078e020c */
[----:B------:R-:W-:-:S04]  /*0df0*/  IADD3 R9, PT, PT, R9, 0x4, RZ ;  /* 0x0000000409097810 */ /* 0x000fc80007ffe0ff */
[----:B--2---:R0:W-:Y:S04]  /*0e00*/  STG.E.64 desc[UR4][R12.64], R10 ;  /* 0x0000000a0c007986 */ /* 0x0041e8000c101b04 */
[----:B------:R-:W2:Y:S01]  /*0e10*/  LDG.E.64 R14, desc[UR4][R14.64] ;  /* 0x000000040e0e7981 */ /* 0x000ea2000c1e1b00 */
[----:B------:R-:W-:Y:S01]  /*0e20*/  ISETP.NE.AND P0, PT, R9, RZ, PT ;  /* 0x000000ff0900720c */ /* 0x000fe20003f05270 */
[----:B------:R-:W-:Y:S01]  /*0e30*/  IMAD R24, R8, 0x80, R24 ;  /* 0x0000008008187824 */ /* 0x000fe200078e0218 */
[----:B------:R-:W-:Y:S02]  /*0e40*/  LEA R23, R0, R23, 0x2 ;  /* 0x0000001700177211 */ /* 0x000fe400078e10ff */
[C---:B------:R-:W-:Y:S02]  /*0e50*/  LEA R20, R8.reuse, R20, 0x7 ;  /* 0x0000001408147211 */ /* 0x040fe400078e38ff */
[----:B------:R-:W-:-:S02]  /*0e60*/  LEA R22, R8, R22, 0x7 ;  /* 0x0000001608167211 */ /* 0x000fc400078e38ff */
[----:B------:R-:W-:Y:S01]  /*0e70*/  LEA R25, R8, R25, 0x7 ;  /* 0x0000001908197211 */ /* 0x000fe200078e38ff */
[C---:B0-----:R-:W-:Y:S01]  /*0e80*/  IMAD.WIDE R12, R0.reuse, 0x8, R12 ;  /* 0x00000008000c7825 */ /* 0x041fe200078e020c */
[----:B------:R-:W-:-:S04]  /*0e90*/  LEA R21, R0, R21, 0x2 ;  /* 0x0000001500157211 */ /* 0x000fc800078e10ff */
[----:B--2---:R1:W-:Y:S01]  /*0ea0*/  STG.E.64 desc[UR4][R12.64], R14 ;  /* 0x0000000e0c007986 */ /* 0x0043e2000c101b04 */
[----:B------:R-:W-:Y:S05]  /*0eb0*/  @P0 BRA `(.L_x_15) ;  /* 0xfffffffc00940947 */ /* 0x000fea000383ffff */
.L_x_14:
[----:B------:R-:W-:-:S13]  /*0ec0*/  ISETP.NE.AND P0, PT, R7, RZ, PT ;  /* 0x000000ff0700720c */ /* 0x000fda0003f05270 */
[----:B------:R-:W-:Y:S05]  /*0ed0*/  @!P0 EXIT ;  /* 0x000000000000894d */ /* 0x000fea0003800000 */
[----:B------:R-:W3:Y:S01]  /*0ee0*/  LDC.64 R8, c[0x0][0x380] ;  /* 0x0000e000ff087b82 */ /* 0x000ee20000000a00 */
[----:B----4-:R-:W-:Y:S02]  /*0ef0*/  IADD3 R5, PT, PT, R5, R23, RZ ;  /* 0x0000001705057210 */ /* 0x010fe40007ffe0ff */
[----:B------:R-:W-:Y:S02]  /*0f00*/  IADD3 R7, PT, PT, -R7, RZ, RZ ;  /* 0x000000ff07077210 */ /* 0x000fe40007ffe1ff */
[----:B------:R-:W-:-:S03]  /*0f10*/  LEA R5, R4, R5, 0x5 ;  /* 0x0000000504057211 */ /* 0x000fc600078e28ff */
[----:B0-----:R-:W0:Y:S02]  /*0f20*/  LDC.64 R10, c[0x0][0x388] ;  /* 0x0000e200ff0a7b82 */ /* 0x001e240000000a00 */
[----:B------:R-:W-:Y:S02]  /*0f30*/  IMAD R4, R5, UR6, RZ ;  /* 0x0000000605047c24 */ /* 0x000fe4000f8e02ff */
[----:B-1----:R-:W-:Y:S02]  /*0f40*/  IMAD R13, R6, 0x20, R5 ;  /* 0x00000020060d7824 */ /* 0x002fe400078e0205 */
[----:B------:R-:W-:Y:S01]  /*0f50*/  IMAD R6, R0, UR6, RZ ;  /* 0x0000000600067c24 */ /* 0x000fe2000f8e02ff */
[----:B------:R-:W-:-:S04]  /*0f60*/  LEA R3, R4, R3, 0x5 ;  /* 0x0000000304037211 */ /* 0x000fc800078e28ff */
[----:B--2---:R-:W-:-:S07]  /*0f70*/  LEA R15, R2, R3, 0x5 ;  /* 0x00000003020f7211 */ /* 0x004fce00078e28ff */
.L_x_19:
[----:B01----:R-:W-:-:S06]  /*0f80*/  IMAD.WIDE R4, R15, 0x8, R10 ;  /* 0x000000080f047825 */ /* 0x003fcc00078e020a */
[----:B------:R-:W2:Y:S01]  /*0f90*/  LDG.E.64 R4, desc[UR4][R4.64] ;  /* 0x0000000404047981 */ /* 0x000ea2000c1e1b00 */
[----:B------:R-:W-:Y:S01]  /*0fa0*/  IADD3 R7, PT, PT, R7, 0x1, RZ ;  /* 0x0000000107077810 */ /* 0x000fe20007ffe0ff */
[C---:B---3--:R-:W-:Y:S01]  /*0fb0*/  IMAD.WIDE R2, R13.reuse, 0x8, R8 ;  /* 0x000000080d027825 */ /* 0x048fe200078e0208 */
[----:B------:R-:W-:Y:S02]  /*0fc0*/  IADD3 R13, PT, PT, R13, R0, RZ ;  /* 0x000000000d0d7210 */ /* 0x000fe40007ffe0ff */
[----:B------:R-:W-:Y:S02]  /*0fd0*/  ISETP.NE.AND P0, PT, R7, RZ, PT ;  /* 0x000000ff0700720c */ /* 0x000fe40003f05270 */
[----:B------:R-:W-:Y:S01]  /*0fe0*/  LEA R15, R6, R15, 0x5 ;  /* 0x0000000f060f7211 */ /* 0x000fe200078e28ff */
[----:B--2---:R1:W-:Y:S10]  /*0ff0*/  STG.E.64 desc[UR4][R2.64], R4 ;  /* 0x0000000402007986 */ /* 0x0043f4000c101b04 */
[----:B------:R-:W-:Y:S05]  /*1000*/  @P0 BRA `(.L_x_19) ;  /* 0xfffffffc00dc0947 */ /* 0x000fea000383ffff */
[----:B------:R-:W-:Y:S05]  /*1010*/  EXIT ;  /* 0x000000000000794d */ /* 0x000fea0003800000 */
.L_x_20:
        /* <DEDUP_REMOVED lines=14> */
.L_x_22:


//--------------------- .nv.shared._Z17transposeImprovedPdS_i --------------------------
	.section	.nv.shared._Z17transposeImprovedPdS_i,"aw",@nobits
	.sectionflags	@""
	.align	4
.nv.shared._Z17transposeImprovedPdS_i:
	.zero		5120


//--------------------- .nv.shared.reserved.0     --------------------------
	.section	.nv.shared.reserved.0,"aw",@nobits
	.weak		__nv_reservedSMEM_offset_0_alias
	.size		__nv_reservedSMEM_offset_0_alias, 0, 64
	.other		__nv_reservedSMEM_offset_0_alias,@"STO_CUDA_RESERVED_SHARED STV_DEFAULT"
__nv_reservedSMEM_offset_0_alias:
	.zero		0
	.zero		64


//--------------------- .nv.constant0._Z17transposeImprovedPdS_i --------------------------
	.section	.nv.constant0._Z17transposeImprovedPdS_i,"a",@progbits
	.sectionflags	@""
	.align	4
.nv.constant0._Z17transposeImprovedPdS_i:
	.zero		916


//--------------------- .nv.constant0._Z14transposeNaivePdS_i --------------------------
	.section	.nv.constant0._Z14transposeNaivePdS_i,"a",@progbits
	.sectionflags	@""
	.align	4
.nv.constant0._Z14transposeNaivePdS_i:
	.zero		916


//--------------------- SYMBOLS --------------------------

	.type		.nv.reservedSmem.offset0,@object
	.size		.nv.reservedSmem.offset0,0x4
	.type		.nv.reservedSmem.cap,@object
	.size		.nv.reservedSmem.cap,0x4
